//
// Generated by NVIDIA NVVM Compiler
//
// Compiler Build ID: CL-36424714
// Cuda compilation tools, release 13.0, V13.0.88
// Based on NVVM 20.0.0
//

.version 9.0
.target sm_100
.address_size 64

	// .globl	_Z15findLargePrimesPiiS_

.visible .entry _Z15findLargePrimesPiiS_(
	.param .u64 .ptr .align 1 _Z15findLargePrimesPiiS__param_0,
	.param .u32 _Z15findLargePrimesPiiS__param_1,
	.param .u64 .ptr .align 1 _Z15findLargePrimesPiiS__param_2
)
{
	.reg .pred 	%p<16>;
	.reg .b32 	%r<24>;
	.reg .b64 	%rd<9>;

	ld.param.u64 	%rd3, [_Z15findLargePrimesPiiS__param_0];
	ld.param.u32 	%r8, [_Z15findLargePrimesPiiS__param_1];
	ld.param.u64 	%rd4, [_Z15findLargePrimesPiiS__param_2];
	cvta.to.global.u64 	%rd1, %rd3;
	cvta.to.global.u64 	%rd2, %rd4;
	mov.u32 	%r9, %ctaid.x;
	mov.u32 	%r10, %ntid.x;
	mov.u32 	%r1, %tid.x;
	mad.lo.s32 	%r2, %r9, %r10, %r1;
	setp.ge.s32 	%p1, %r2, %r8;
	setp.lt.s32 	%p2, %r2, 2;
	or.pred  	%p3, %p2, %p1;
	@%p3 bra 	$L__BB0_11;
	setp.lt.u32 	%p4, %r2, 4;
	@%p4 bra 	$L__BB0_8;
	and.b32  	%r11, %r2, 1;
	setp.eq.b32 	%p5, %r11, 1;
	not.pred 	%p6, %p5;
	mul.lo.s32 	%r12, %r2, -1431655765;
	setp.lt.u32 	%p7, %r12, 1431655766;
	or.pred  	%p8, %p6, %p7;
	@%p8 bra 	$L__BB0_11;
	setp.lt.u32 	%p9, %r2, 25;
	@%p9 bra 	$L__BB0_8;
	mov.b32 	%r22, 5;
	bra.uni 	$L__BB0_6;
$L__BB0_5:
	add.s32 	%r22, %r22, 6;
	mul.lo.s32 	%r17, %r22, %r22;
	setp.gt.s32 	%p12, %r17, %r2;
	@%p12 bra 	$L__BB0_8;
$L__BB0_6:
	rem.u32 	%r14, %r2, %r22;
	setp.eq.s32 	%p10, %r14, 0;
	@%p10 bra 	$L__BB0_11;
	add.s32 	%r15, %r22, 2;
	rem.u32 	%r16, %r2, %r15;
	setp.eq.s32 	%p11, %r16, 0;
	@%p11 bra 	$L__BB0_11;
	bra.uni 	$L__BB0_5;
$L__BB0_8:
	atom.global.add.u32 	%r18, [%rd2], 1;
	bar.sync 	0;
	setp.ne.s32 	%p13, %r1, 0;
	@%p13 bra 	$L__BB0_11;
	ld.global.u32 	%r19, [%rd2];
	mul.wide.s32 	%rd5, %r19, 4;
	add.s64 	%rd6, %rd1, %rd5;
	atom.global.add.u32 	%r20, [%rd6], %r2;
	ld.global.u32 	%r23, [%rd2];
	setp.eq.s32 	%p14, %r20, %r23;
	@%p14 bra 	$L__BB0_11;
$L__BB0_10:
	mul.wide.s32 	%rd7, %r23, 4;
	add.s64 	%rd8, %rd1, %rd7;
	atom.global.add.u32 	%r21, [%rd8], %r2;
	ld.global.u32 	%r23, [%rd2];
	setp.ne.s32 	%p15, %r21, %r23;
	@%p15 bra 	$L__BB0_10;
$L__BB0_11:
	ret;

}
	// .globl	_Z25generatePrimesAndMultiplyPiiS_
.visible .entry _Z25generatePrimesAndMultiplyPiiS_(
	.param .u64 .ptr .align 1 _Z25generatePrimesAndMultiplyPiiS__param_0,
	.param .u32 _Z25generatePrimesAndMultiplyPiiS__param_1,
	.param .u64 .ptr .align 1 _Z25generatePrimesAndMultiplyPiiS__param_2
)
{
	.reg .pred 	%p<16>;
	.reg .b32 	%r<29>;
	.reg .b64 	%rd<11>;

	ld.param.u64 	%rd3, [_Z25generatePrimesAndMultiplyPiiS__param_0];
	ld.param.u32 	%r12, [_Z25generatePrimesAndMultiplyPiiS__param_1];
	ld.param.u64 	%rd4, [_Z25generatePrimesAndMultiplyPiiS__param_2];
	cvta.to.global.u64 	%rd1, %rd3;
	cvta.to.global.u64 	%rd2, %rd4;
	mov.u32 	%r13, %ctaid.x;
	mov.u32 	%r14, %ntid.x;
	mul.lo.s32 	%r1, %r13, %r14;
	mov.u32 	%r2, %tid.x;
	add.s32 	%r3, %r1, %r2;
	setp.ge.s32 	%p1, %r3, %r12;
	setp.lt.s32 	%p2, %r3, 2;
	or.pred  	%p3, %p2, %p1;
	@%p3 bra 	$L__BB1_12;
	setp.lt.u32 	%p4, %r3, 4;
	@%p4 bra 	$L__BB1_8;
	and.b32  	%r15, %r3, 1;
	setp.eq.b32 	%p5, %r15, 1;
	not.pred 	%p6, %p5;
	mul.lo.s32 	%r16, %r3, -1431655765;
	setp.lt.u32 	%p7, %r16, 1431655766;
	or.pred  	%p8, %p6, %p7;
	@%p8 bra 	$L__BB1_12;
	setp.lt.u32 	%p9, %r3, 25;
	@%p9 bra 	$L__BB1_8;
	mov.b32 	%r26, 5;
	bra.uni 	$L__BB1_6;
$L__BB1_5:
	add.s32 	%r26, %r26, 6;
	mul.lo.s32 	%r21, %r26, %r26;
	setp.gt.s32 	%p12, %r21, %r3;
	@%p12 bra 	$L__BB1_8;
$L__BB1_6:
	rem.u32 	%r18, %r3, %r26;
	setp.eq.s32 	%p10, %r18, 0;
	@%p10 bra 	$L__BB1_12;
	add.s32 	%r19, %r26, 2;
	rem.u32 	%r20, %r3, %r19;
	setp.eq.s32 	%p11, %r20, 0;
	@%p11 bra 	$L__BB1_12;
	bra.uni 	$L__BB1_5;
$L__BB1_8:
	atom.global.add.u32 	%r22, [%rd2], 1;
	bar.sync 	0;
	setp.ne.s32 	%p13, %r2, 0;
	@%p13 bra 	$L__BB1_12;
	ld.global.u32 	%r23, [%rd2];
	mul.wide.s32 	%rd5, %r23, 4;
	add.s64 	%rd6, %rd1, %rd5;
	atom.global.add.u32 	%r28, [%rd6], %r3;
	ld.global.u32 	%r27, [%rd2];
	setp.eq.s32 	%p14, %r28, %r27;
	@%p14 bra 	$L__BB1_11;
$L__BB1_10:
	mul.wide.s32 	%rd7, %r27, 4;
	add.s64 	%rd8, %rd1, %rd7;
	atom.global.add.u32 	%r28, [%rd8], %r3;
	ld.global.u32 	%r27, [%rd2];
	setp.ne.s32 	%p15, %r28, %r27;
	@%p15 bra 	$L__BB1_10;
$L__BB1_11:
	mul.wide.s32 	%rd9, %r28, 4;
	add.s64 	%rd10, %rd1, %rd9;
	mul.lo.s32 	%r24, %r1, %r1;
	shr.u32 	%r25, %r24, 1;
	st.global.u32 	[%rd10], %r25;
$L__BB1_12:
	ret;

}
	// .globl	_Z28findLargePrimesAndTriangularPiiS_
.visible .entry _Z28findLargePrimesAndTriangularPiiS_(
	.param .u64 .ptr .align 1 _Z28findLargePrimesAndTriangularPiiS__param_0,
	.param .u32 _Z28findLargePrimesAndTriangularPiiS__param_1,
	.param .u64 .ptr .align 1 _Z28findLargePrimesAndTriangularPiiS__param_2
)
{
	.reg .pred 	%p<16>;
	.reg .b32 	%r<29>;
	.reg .b64 	%rd<11>;

	ld.param.u64 	%rd3, [_Z28findLargePrimesAndTriangularPiiS__param_0];
	ld.param.u32 	%r12, [_Z28findLargePrimesAndTriangularPiiS__param_1];
	ld.param.u64 	%rd4, [_Z28findLargePrimesAndTriangularPiiS__param_2];
	cvta.to.global.u64 	%rd1, %rd3;
	cvta.to.global.u64 	%rd2, %rd4;
	mov.u32 	%r13, %ctaid.x;
	mov.u32 	%r14, %ntid.x;
	mul.lo.s32 	%r1, %r13, %r14;
	mov.u32 	%r2, %tid.x;
	add.s32 	%r3, %r1, %r2;
	setp.ge.s32 	%p1, %r3, %r12;
	setp.lt.s32 	%p2, %r3, 2;
	or.pred  	%p3, %p2, %p1;
	@%p3 bra 	$L__BB2_12;
	setp.lt.u32 	%p4, %r3, 4;
	@%p4 bra 	$L__BB2_8;
	and.b32  	%r15, %r3, 1;
	setp.eq.b32 	%p5, %r15, 1;
	not.pred 	%p6, %p5;
	mul.lo.s32 	%r16, %r3, -1431655765;
	setp.lt.u32 	%p7, %r16, 1431655766;
	or.pred  	%p8, %p6, %p7;
	@%p8 bra 	$L__BB2_12;
	setp.lt.u32 	%p9, %r3, 25;
	@%p9 bra 	$L__BB2_8;
	mov.b32 	%r26, 5;
	bra.uni 	$L__BB2_6;
$L__BB2_5:
	add.s32 	%r26, %r26, 6;
	mul.lo.s32 	%r21, %r26, %r26;
	setp.gt.s32 	%p12, %r21, %r3;
	@%p12 bra 	$L__BB2_8;
$L__BB2_6:
	rem.u32 	%r18, %r3, %r26;
	setp.eq.s32 	%p10, %r18, 0;
	@%p10 bra 	$L__BB2_12;
	add.s32 	%r19, %r26, 2;
	rem.u32 	%r20, %r3, %r19;
	setp.eq.s32 	%p11, %r20, 0;
	@%p11 bra 	$L__BB2_12;
	bra.uni 	$L__BB2_5;
$L__BB2_8:
	atom.global.add.u32 	%r22, [%rd2], 1;
	bar.sync 	0;
	setp.ne.s32 	%p13, %r2, 0;
	@%p13 bra 	$L__BB2_12;
	ld.global.u32 	%r23, [%rd2];
	mul.wide.s32 	%rd5, %r23, 4;
	add.s64 	%rd6, %rd1, %rd5;
	atom.global.add.u32 	%r28, [%rd6], %r3;
	ld.global.u32 	%r27, [%rd2];
	setp.eq.s32 	%p14, %r28, %r27;
	@%p14 bra 	$L__BB2_11;
$L__BB2_10:
	mul.wide.s32 	%rd7, %r27, 4;
	add.s64 	%rd8, %rd1, %rd7;
	atom.global.add.u32 	%r28, [%rd8], %r3;
	ld.global.u32 	%r27, [%rd2];
	setp.ne.s32 	%p15, %r28, %r27;
	@%p15 bra 	$L__BB2_10;
$L__BB2_11:
	mul.wide.s32 	%rd9, %r28, 4;
	add.s64 	%rd10, %rd1, %rd9;
	mul.lo.s32 	%r24, %r1, %r1;
	shr.u32 	%r25, %r24, 1;
	st.global.u32 	[%rd10], %r25;
$L__BB2_12:
	ret;

}
	// .globl	_Z31findLargePrimesAndMultiplyByTwoPiiS_
.visible .entry _Z31findLargePrimesAndMultiplyByTwoPiiS_(
	.param .u64 .ptr .align 1 _Z31findLargePrimesAndMultiplyByTwoPiiS__param_0,
	.param .u32 _Z31findLargePrimesAndMultiplyByTwoPiiS__param_1,
	.param .u64 .ptr .align 1 _Z31findLargePrimesAndMultiplyByTwoPiiS__param_2
)
{
	.reg .pred 	%p<16>;
	.reg .b32 	%r<26>;
	.reg .b64 	%rd<11>;

	ld.param.u64 	%rd3, [_Z31findLargePrimesAndMultiplyByTwoPiiS__param_0];
	ld.param.u32 	%r11, [_Z31findLargePrimesAndMultiplyByTwoPiiS__param_1];
	ld.param.u64 	%rd4, [_Z31findLargePrimesAndMultiplyByTwoPiiS__param_2];
	cvta.to.global.u64 	%rd1, %rd3;
	cvta.to.global.u64 	%rd2, %rd4;
	mov.u32 	%r12, %ctaid.x;
	mov.u32 	%r13, %ntid.x;
	mov.u32 	%r1, %tid.x;
	mad.lo.s32 	%r2, %r12, %r13, %r1;
	setp.ge.s32 	%p1, %r2, %r11;
	setp.lt.s32 	%p2, %r2, 2;
	or.pred  	%p3, %p2, %p1;
	@%p3 bra 	$L__BB3_12;
	setp.lt.u32 	%p4, %r2, 4;
	@%p4 bra 	$L__BB3_8;
	and.b32  	%r14, %r2, 1;
	setp.eq.b32 	%p5, %r14, 1;
	not.pred 	%p6, %p5;
	mul.lo.s32 	%r15, %r2, -1431655765;
	setp.lt.u32 	%p7, %r15, 1431655766;
	or.pred  	%p8, %p6, %p7;
	@%p8 bra 	$L__BB3_12;
	setp.lt.u32 	%p9, %r2, 25;
	@%p9 bra 	$L__BB3_8;
	mov.b32 	%r23, 5;
	bra.uni 	$L__BB3_6;
$L__BB3_5:
	add.s32 	%r23, %r23, 6;
	mul.lo.s32 	%r20, %r23, %r23;
	setp.gt.s32 	%p12, %r20, %r2;
	@%p12 bra 	$L__BB3_8;
$L__BB3_6:
	rem.u32 	%r17, %r2, %r23;
	setp.eq.s32 	%p10, %r17, 0;
	@%p10 bra 	$L__BB3_12;
	add.s32 	%r18, %r23, 2;
	rem.u32 	%r19, %r2, %r18;
	setp.eq.s32 	%p11, %r19, 0;
	@%p11 bra 	$L__BB3_12;
	bra.uni 	$L__BB3_5;
$L__BB3_8:
	atom.global.add.u32 	%r21, [%rd2], 1;
	bar.sync 	0;
	setp.ne.s32 	%p13, %r1, 0;
	@%p13 bra 	$L__BB3_12;
	ld.global.u32 	%r22, [%rd2];
	mul.wide.s32 	%rd5, %r22, 4;
	add.s64 	%rd6, %rd1, %rd5;
	atom.global.add.u32 	%r25, [%rd6], %r2;
	ld.global.u32 	%r24, [%rd2];
	setp.eq.s32 	%p14, %r25, %r24;
	@%p14 bra 	$L__BB3_11;
$L__BB3_10:
	mul.wide.s32 	%rd7, %r24, 4;
	add.s64 	%rd8, %rd1, %rd7;
	atom.global.add.u32 	%r25, [%rd8], %r2;
	ld.global.u32 	%r24, [%rd2];
	setp.ne.s32 	%p15, %r25, %r24;
	@%p15 bra 	$L__BB3_10;
$L__BB3_11:
	mul.wide.s32 	%rd9, %r25, 4;
	add.s64 	%rd10, %rd1, %rd9;
	st.global.u32 	[%rd10], %r2;
$L__BB3_12:
	ret;

}
	// .globl	_Z35findLargePrimesAndTriangularByThreePiiS_
.visible .entry _Z35findLargePrimesAndTriangularByThreePiiS_(
	.param .u64 .ptr .align 1 _Z35findLargePrimesAndTriangularByThreePiiS__param_0,
	.param .u32 _Z35findLargePrimesAndTriangularByThreePiiS__param_1,
	.param .u64 .ptr .align 1 _Z35findLargePrimesAndTriangularByThreePiiS__param_2
)
{
	.reg .pred 	%p<16>;
	.reg .b32 	%r<29>;
	.reg .b64 	%rd<11>;

	ld.param.u64 	%rd3, [_Z35findLargePrimesAndTriangularByThreePiiS__param_0];
	ld.param.u32 	%r12, [_Z35findLargePrimesAndTriangularByThreePiiS__param_1];
	ld.param.u64 	%rd4, [_Z35findLargePrimesAndTriangularByThreePiiS__param_2];
	cvta.to.global.u64 	%rd1, %rd3;
	cvta.to.global.u64 	%rd2, %rd4;
	mov.u32 	%r13, %ctaid.x;
	mov.u32 	%r14, %ntid.x;
	mul.lo.s32 	%r1, %r13, %r14;
	mov.u32 	%r2, %tid.x;
	add.s32 	%r3, %r1, %r2;
	setp.ge.s32 	%p1, %r3, %r12;
	setp.lt.s32 	%p2, %r3, 2;
	or.pred  	%p3, %p2, %p1;
	@%p3 bra 	$L__BB4_12;
	setp.lt.u32 	%p4, %r3, 4;
	@%p4 bra 	$L__BB4_8;
	and.b32  	%r15, %r3, 1;
	setp.eq.b32 	%p5, %r15, 1;
	not.pred 	%p6, %p5;
	mul.lo.s32 	%r16, %r3, -1431655765;
	setp.lt.u32 	%p7, %r16, 1431655766;
	or.pred  	%p8, %p6, %p7;
	@%p8 bra 	$L__BB4_12;
	setp.lt.u32 	%p9, %r3, 25;
	@%p9 bra 	$L__BB4_8;
	mov.b32 	%r26, 5;
	bra.uni 	$L__BB4_6;
$L__BB4_5:
	add.s32 	%r26, %r26, 6;
	mul.lo.s32 	%r21, %r26, %r26;
	setp.gt.s32 	%p12, %r21, %r3;
	@%p12 bra 	$L__BB4_8;
$L__BB4_6:
	rem.u32 	%r18, %r3, %r26;
	setp.eq.s32 	%p10, %r18, 0;
	@%p10 bra 	$L__BB4_12;
	add.s32 	%r19, %r26, 2;
	rem.u32 	%r20, %r3, %r19;
	setp.eq.s32 	%p11, %r20, 0;
	@%p11 bra 	$L__BB4_12;
	bra.uni 	$L__BB4_5;
$L__BB4_8:
	atom.global.add.u32 	%r22, [%rd2], 1;
	bar.sync 	0;
	setp.ne.s32 	%p13, %r2, 0;
	@%p13 bra 	$L__BB4_12;
	ld.global.u32 	%r23, [%rd2];
	mul.wide.s32 	%rd5, %r23, 4;
	add.s64 	%rd6, %rd1, %rd5;
	atom.global.add.u32 	%r28, [%rd6], %r3;
	ld.global.u32 	%r27, [%rd2];
	setp.eq.s32 	%p14, %r28, %r27;
	@%p14 bra 	$L__BB4_11;
$L__BB4_10:
	mul.wide.s32 	%rd7, %r27, 4;
	add.s64 	%rd8, %rd1, %rd7;
	atom.global.add.u32 	%r28, [%rd8], %r3;
	ld.global.u32 	%r27, [%rd2];
	setp.ne.s32 	%p15, %r28, %r27;
	@%p15 bra 	$L__BB4_10;
$L__BB4_11:
	mul.wide.s32 	%rd9, %r28, 4;
	add.s64 	%rd10, %rd1, %rd9;
	shr.u32 	%r24, %r1, 1;
	add.s32 	%r25, %r1, %r24;
	st.global.u32 	[%rd10], %r25;
$L__BB4_12:
	ret;

}
	// .globl	_Z32findLargePrimesAndMultiplyByFourPiiS_
.visible .entry _Z32findLargePrimesAndMultiplyByFourPiiS_(
	.param .u64 .ptr .align 1 _Z32findLargePrimesAndMultiplyByFourPiiS__param_0,
	.param .u32 _Z32findLargePrimesAndMultiplyByFourPiiS__param_1,
	.param .u64 .ptr .align 1 _Z32findLargePrimesAndMultiplyByFourPiiS__param_2
)
{
	.reg .pred 	%p<16>;
	.reg .b32 	%r<28>;
	.reg .b64 	%rd<11>;

	ld.param.u64 	%rd3, [_Z32findLargePrimesAndMultiplyByFourPiiS__param_0];
	ld.param.u32 	%r12, [_Z32findLargePrimesAndMultiplyByFourPiiS__param_1];
	ld.param.u64 	%rd4, [_Z32findLargePrimesAndMultiplyByFourPiiS__param_2];
	cvta.to.global.u64 	%rd1, %rd3;
	cvta.to.global.u64 	%rd2, %rd4;
	mov.u32 	%r13, %ctaid.x;
	mov.u32 	%r14, %ntid.x;
	mul.lo.s32 	%r1, %r13, %r14;
	mov.u32 	%r2, %tid.x;
	add.s32 	%r3, %r1, %r2;
	setp.ge.s32 	%p1, %r3, %r12;
	setp.lt.s32 	%p2, %r3, 2;
	or.pred  	%p3, %p2, %p1;
	@%p3 bra 	$L__BB5_12;
	setp.lt.u32 	%p4, %r3, 4;
	@%p4 bra 	$L__BB5_8;
	and.b32  	%r15, %r3, 1;
	setp.eq.b32 	%p5, %r15, 1;
	not.pred 	%p6, %p5;
	mul.lo.s32 	%r16, %r3, -1431655765;
	setp.lt.u32 	%p7, %r16, 1431655766;
	or.pred  	%p8, %p6, %p7;
	@%p8 bra 	$L__BB5_12;
	setp.lt.u32 	%p9, %r3, 25;
	@%p9 bra 	$L__BB5_8;
	mov.b32 	%r25, 5;
	bra.uni 	$L__BB5_6;
$L__BB5_5:
	add.s32 	%r25, %r25, 6;
	mul.lo.s32 	%r21, %r25, %r25;
	setp.gt.s32 	%p12, %r21, %r3;
	@%p12 bra 	$L__BB5_8;
$L__BB5_6:
	rem.u32 	%r18, %r3, %r25;
	setp.eq.s32 	%p10, %r18, 0;
	@%p10 bra 	$L__BB5_12;
	add.s32 	%r19, %r25, 2;
	rem.u32 	%r20, %r3, %r19;
	setp.eq.s32 	%p11, %r20, 0;
	@%p11 bra 	$L__BB5_12;
	bra.uni 	$L__BB5_5;
$L__BB5_8:
	atom.global.add.u32 	%r22, [%rd2], 1;
	bar.sync 	0;
	setp.ne.s32 	%p13, %r2, 0;
	@%p13 bra 	$L__BB5_12;
	ld.global.u32 	%r23, [%rd2];
	mul.wide.s32 	%rd5, %r23, 4;
	add.s64 	%rd6, %rd1, %rd5;
	atom.global.add.u32 	%r27, [%rd6], %r3;
	ld.global.u32 	%r26, [%rd2];
	setp.eq.s32 	%p14, %r27, %r26;
	@%p14 bra 	$L__BB5_11;
$L__BB5_10:
	mul.wide.s32 	%rd7, %r26, 4;
	add.s64 	%rd8, %rd1, %rd7;
	atom.global.add.u32 	%r27, [%rd8], %r3;
	ld.global.u32 	%r26, [%rd2];
	setp.ne.s32 	%p15, %r27, %r26;
	@%p15 bra 	$L__BB5_10;
$L__BB5_11:
	mul.wide.s32 	%rd9, %r27, 4;
	add.s64 	%rd10, %rd1, %rd9;
	shl.b32 	%r24, %r1, 1;
	st.global.u32 	[%rd10], %r24;
$L__BB5_12:
	ret;

}
	// .globl	_Z34findLargePrimesAndTriangularByFivePiiS_
.visible .entry _Z34findLargePrimesAndTriangularByFivePiiS_(
	.param .u64 .ptr .align 1 _Z34findLargePrimesAndTriangularByFivePiiS__param_0,
	.param .u32 _Z34findLargePrimesAndTriangularByFivePiiS__param_1,
	.param .u64 .ptr .align 1 _Z34findLargePrimesAndTriangularByFivePiiS__param_2
)
{
	.reg .pred 	%p<16>;
	.reg .b32 	%r<29>;
	.reg .b64 	%rd<11>;

	ld.param.u64 	%rd3, [_Z34findLargePrimesAndTriangularByFivePiiS__param_0];
	ld.param.u32 	%r12, [_Z34findLargePrimesAndTriangularByFivePiiS__param_1];
	ld.param.u64 	%rd4, [_Z34findLargePrimesAndTriangularByFivePiiS__param_2];
	cvta.to.global.u64 	%rd1, %rd3;
	cvta.to.global.u64 	%rd2, %rd4;
	mov.u32 	%r13, %ctaid.x;
	mov.u32 	%r14, %ntid.x;
	mul.lo.s32 	%r1, %r13, %r14;
	mov.u32 	%r2, %tid.x;
	add.s32 	%r3, %r1, %r2;
	setp.ge.s32 	%p1, %r3, %r12;
	setp.lt.s32 	%p2, %r3, 2;
	or.pred  	%p3, %p2, %p1;
	@%p3 bra 	$L__BB6_12;
	setp.lt.u32 	%p4, %r3, 4;
	@%p4 bra 	$L__BB6_8;
	and.b32  	%r15, %r3, 1;
	setp.eq.b32 	%p5, %r15, 1;
	not.pred 	%p6, %p5;
	mul.lo.s32 	%r16, %r3, -1431655765;
	setp.lt.u32 	%p7, %r16, 1431655766;
	or.pred  	%p8, %p6, %p7;
	@%p8 bra 	$L__BB6_12;
	setp.lt.u32 	%p9, %r3, 25;
	@%p9 bra 	$L__BB6_8;
	mov.b32 	%r26, 5;
	bra.uni 	$L__BB6_6;
$L__BB6_5:
	add.s32 	%r26, %r26, 6;
	mul.lo.s32 	%r21, %r26, %r26;
	setp.gt.s32 	%p12, %r21, %r3;
	@%p12 bra 	$L__BB6_8;
$L__BB6_6:
	rem.u32 	%r18, %r3, %r26;
	setp.eq.s32 	%p10, %r18, 0;
	@%p10 bra 	$L__BB6_12;
	add.s32 	%r19, %r26, 2;
	rem.u32 	%r20, %r3, %r19;
	setp.eq.s32 	%p11, %r20, 0;
	@%p11 bra 	$L__BB6_12;
	bra.uni 	$L__BB6_5;
$L__BB6_8:
	atom.global.add.u32 	%r22, [%rd2], 1;
	bar.sync 	0;
	setp.ne.s32 	%p13, %r2, 0;
	@%p13 bra 	$L__BB6_12;
	ld.global.u32 	%r23, [%rd2];
	mul.wide.s32 	%rd5, %r23, 4;
	add.s64 	%rd6, %rd1, %rd5;
	atom.global.add.u32 	%r28, [%rd6], %r3;
	ld.global.u32 	%r27, [%rd2];
	setp.eq.s32 	%p14, %r28, %r27;
	@%p14 bra 	$L__BB6_11;
$L__BB6_10:
	mul.wide.s32 	%rd7, %r27, 4;
	add.s64 	%rd8, %rd1, %rd7;
	atom.global.add.u32 	%r28, [%rd8], %r3;
	ld.global.u32 	%r27, [%rd2];
	setp.ne.s32 	%p15, %r28, %r27;
	@%p15 bra 	$L__BB6_10;
$L__BB6_11:
	mul.wide.s32 	%rd9, %r28, 4;
	add.s64 	%rd10, %rd1, %rd9;
	mul.lo.s32 	%r24, %r1, 5;
	shr.u32 	%r25, %r24, 1;
	st.global.u32 	[%rd10], %r25;
$L__BB6_12:
	ret;

}
	// .globl	_Z31findLargePrimesAndMultiplyBySixPiiS_
.visible .entry _Z31findLargePrimesAndMultiplyBySixPiiS_(
	.param .u64 .ptr .align 1 _Z31findLargePrimesAndMultiplyBySixPiiS__param_0,
	.param .u32 _Z31findLargePrimesAndMultiplyBySixPiiS__param_1,
	.param .u64 .ptr .align 1 _Z31findLargePrimesAndMultiplyBySixPiiS__param_2
)
{
	.reg .pred 	%p<16>;
	.reg .b32 	%r<27>;
	.reg .b64 	%rd<11>;

	ld.param.u64 	%rd3, [_Z31findLargePrimesAndMultiplyBySixPiiS__param_0];
	ld.param.u32 	%r11, [_Z31findLargePrimesAndMultiplyBySixPiiS__param_1];
	ld.param.u64 	%rd4, [_Z31findLargePrimesAndMultiplyBySixPiiS__param_2];
	cvta.to.global.u64 	%rd1, %rd3;
	cvta.to.global.u64 	%rd2, %rd4;
	mov.u32 	%r12, %ctaid.x;
	mov.u32 	%r13, %ntid.x;
	mov.u32 	%r1, %tid.x;
	mad.lo.s32 	%r2, %r12, %r13, %r1;
	setp.ge.s32 	%p1, %r2, %r11;
	setp.lt.s32 	%p2, %r2, 2;
	or.pred  	%p3, %p2, %p1;
	@%p3 bra 	$L__BB7_12;
	setp.lt.u32 	%p4, %r2, 4;
	@%p4 bra 	$L__BB7_8;
	and.b32  	%r14, %r2, 1;
	setp.eq.b32 	%p5, %r14, 1;
	not.pred 	%p6, %p5;
	mul.lo.s32 	%r15, %r2, -1431655765;
	setp.lt.u32 	%p7, %r15, 1431655766;
	or.pred  	%p8, %p6, %p7;
	@%p8 bra 	$L__BB7_12;
	setp.lt.u32 	%p9, %r2, 25;
	@%p9 bra 	$L__BB7_8;
	mov.b32 	%r24, 5;
	bra.uni 	$L__BB7_6;
$L__BB7_5:
	add.s32 	%r24, %r24, 6;
	mul.lo.s32 	%r20, %r24, %r24;
	setp.gt.s32 	%p12, %r20, %r2;
	@%p12 bra 	$L__BB7_8;
$L__BB7_6:
	rem.u32 	%r17, %r2, %r24;
	setp.eq.s32 	%p10, %r17, 0;
	@%p10 bra 	$L__BB7_12;
	add.s32 	%r18, %r24, 2;
	rem.u32 	%r19, %r2, %r18;
	setp.eq.s32 	%p11, %r19, 0;
	@%p11 bra 	$L__BB7_12;
	bra.uni 	$L__BB7_5;
$L__BB7_8:
	atom.global.add.u32 	%r21, [%rd2], 1;
	bar.sync 	0;
	setp.ne.s32 	%p13, %r1, 0;
	@%p13 bra 	$L__BB7_12;
	ld.global.u32 	%r22, [%rd2];
	mul.wide.s32 	%rd5, %r22, 4;
	add.s64 	%rd6, %rd1, %rd5;
	atom.global.add.u32 	%r26, [%rd6], %r2;
	ld.global.u32 	%r25, [%rd2];
	setp.eq.s32 	%p14, %r26, %r25;
	@%p14 bra 	$L__BB7_11;
$L__BB7_10:
	mul.wide.s32 	%rd7, %r25, 4;
	add.s64 	%rd8, %rd1, %rd7;
	atom.global.add.u32 	%r26, [%rd8], %r2;
	ld.global.u32 	%r25, [%rd2];
	setp.ne.s32 	%p15, %r26, %r25;
	@%p15 bra 	$L__BB7_10;
$L__BB7_11:
	mul.wide.s32 	%rd9, %r26, 4;
	add.s64 	%rd10, %rd1, %rd9;
	mul.lo.s32 	%r23, %r2, 3;
	st.global.u32 	[%rd10], %r23;
$L__BB7_12:
	ret;

}
	// .globl	_Z35findLargePrimesAndTriangularBySevenPiiS_
.visible .entry _Z35findLargePrimesAndTriangularBySevenPiiS_(
	.param .u64 .ptr .align 1 _Z35findLargePrimesAndTriangularBySevenPiiS__param_0,
	.param .u32 _Z35findLargePrimesAndTriangularBySevenPiiS__param_1,
	.param .u64 .ptr .align 1 _Z35findLargePrimesAndTriangularBySevenPiiS__param_2
)
{
	.reg .pred 	%p<16>;
	.reg .b32 	%r<29>;
	.reg .b64 	%rd<11>;

	ld.param.u64 	%rd3, [_Z35findLargePrimesAndTriangularBySevenPiiS__param_0];
	ld.param.u32 	%r12, [_Z35findLargePrimesAndTriangularBySevenPiiS__param_1];
	ld.param.u64 	%rd4, [_Z35findLargePrimesAndTriangularBySevenPiiS__param_2];
	cvta.to.global.u64 	%rd1, %rd3;
	cvta.to.global.u64 	%rd2, %rd4;
	mov.u32 	%r13, %ctaid.x;
	mov.u32 	%r14, %ntid.x;
	mul.lo.s32 	%r1, %r13, %r14;
	mov.u32 	%r2, %tid.x;
	add.s32 	%r3, %r1, %r2;
	setp.ge.s32 	%p1, %r3, %r12;
	setp.lt.s32 	%p2, %r3, 2;
	or.pred  	%p3, %p2, %p1;
	@%p3 bra 	$L__BB8_12;
	setp.lt.u32 	%p4, %r3, 4;
	@%p4 bra 	$L__BB8_8;
	and.b32  	%r15, %r3, 1;
	setp.eq.b32 	%p5, %r15, 1;
	not.pred 	%p6, %p5;
	mul.lo.s32 	%r16, %r3, -1431655765;
	setp.lt.u32 	%p7, %r16, 1431655766;
	or.pred  	%p8, %p6, %p7;
	@%p8 bra 	$L__BB8_12;
	setp.lt.u32 	%p9, %r3, 25;
	@%p9 bra 	$L__BB8_8;
	mov.b32 	%r26, 5;
	bra.uni 	$L__BB8_6;
$L__BB8_5:
	add.s32 	%r26, %r26, 6;
	mul.lo.s32 	%r21, %r26, %r26;
	setp.gt.s32 	%p12, %r21, %r3;
	@%p12 bra 	$L__BB8_8;
$L__BB8_6:
	rem.u32 	%r18, %r3, %r26;
	setp.eq.s32 	%p10, %r18, 0;
	@%p10 bra 	$L__BB8_12;
	add.s32 	%r19, %r26, 2;
	rem.u32 	%r20, %r3, %r19;
	setp.eq.s32 	%p11, %r20, 0;
	@%p11 bra 	$L__BB8_12;
	bra.uni 	$L__BB8_5;
$L__BB8_8:
	atom.global.add.u32 	%r22, [%rd2], 1;
	bar.sync 	0;
	setp.ne.s32 	%p13, %r2, 0;
	@%p13 bra 	$L__BB8_12;
	ld.global.u32 	%r23, [%rd2];
	mul.wide.s32 	%rd5, %r23, 4;
	add.s64 	%rd6, %rd1, %rd5;
	atom.global.add.u32 	%r28, [%rd6], %r3;
	ld.global.u32 	%r27, [%rd2];
	setp.eq.s32 	%p14, %r28, %r27;
	@%p14 bra 	$L__BB8_11;
$L__BB8_10:
	mul.wide.s32 	%rd7, %r27, 4;
	add.s64 	%rd8, %rd1, %rd7;
	atom.global.add.u32 	%r28, [%rd8], %r3;
	ld.global.u32 	%r27, [%rd2];
	setp.ne.s32 	%p15, %r28, %r27;
	@%p15 bra 	$L__BB8_10;
$L__BB8_11:
	mul.wide.s32 	%rd9, %r28, 4;
	add.s64 	%rd10, %rd1, %rd9;
	mul.lo.s32 	%r24, %r1, 7;
	shr.u32 	%r25, %r24, 1;
	st.global.u32 	[%rd10], %r25;
$L__BB8_12:
	ret;

}
	// .globl	_Z33findLargePrimesAndMultiplyByEightPiiS_
.visible .entry _Z33findLargePrimesAndMultiplyByEightPiiS_(
	.param .u64 .ptr .align 1 _Z33findLargePrimesAndMultiplyByEightPiiS__param_0,
	.param .u32 _Z33findLargePrimesAndMultiplyByEightPiiS__param_1,
	.param .u64 .ptr .align 1 _Z33findLargePrimesAndMultiplyByEightPiiS__param_2
)
{
	.reg .pred 	%p<16>;
	.reg .b32 	%r<28>;
	.reg .b64 	%rd<11>;

	ld.param.u64 	%rd3, [_Z33findLargePrimesAndMultiplyByEightPiiS__param_0];
	ld.param.u32 	%r12, [_Z33findLargePrimesAndMultiplyByEightPiiS__param_1];
	ld.param.u64 	%rd4, [_Z33findLargePrimesAndMultiplyByEightPiiS__param_2];
	cvta.to.global.u64 	%rd1, %rd3;
	cvta.to.global.u64 	%rd2, %rd4;
	mov.u32 	%r13, %ctaid.x;
	mov.u32 	%r14, %ntid.x;
	mul.lo.s32 	%r1, %r13, %r14;
	mov.u32 	%r2, %tid.x;
	add.s32 	%r3, %r1, %r2;
	setp.ge.s32 	%p1, %r3, %r12;
	setp.lt.s32 	%p2, %r3, 2;
	or.pred  	%p3, %p2, %p1;
	@%p3 bra 	$L__BB9_12;
	setp.lt.u32 	%p4, %r3, 4;
	@%p4 bra 	$L__BB9_8;
	and.b32  	%r15, %r3, 1;
	setp.eq.b32 	%p5, %r15, 1;
	not.pred 	%p6, %p5;
	mul.lo.s32 	%r16, %r3, -1431655765;
	setp.lt.u32 	%p7, %r16, 1431655766;
	or.pred  	%p8, %p6, %p7;
	@%p8 bra 	$L__BB9_12;
	setp.lt.u32 	%p9, %r3, 25;
	@%p9 bra 	$L__BB9_8;
	mov.b32 	%r25, 5;
	bra.uni 	$L__BB9_6;
$L__BB9_5:
	add.s32 	%r25, %r25, 6;
	mul.lo.s32 	%r21, %r25, %r25;
	setp.gt.s32 	%p12, %r21, %r3;
	@%p12 bra 	$L__BB9_8;
$L__BB9_6:
	rem.u32 	%r18, %r3, %r25;
	setp.eq.s32 	%p10, %r18, 0;
	@%p10 bra 	$L__BB9_12;
	add.s32 	%r19, %r25, 2;
	rem.u32 	%r20, %r3, %r19;
	setp.eq.s32 	%p11, %r20, 0;
	@%p11 bra 	$L__BB9_12;
	bra.uni 	$L__BB9_5;
$L__BB9_8:
	atom.global.add.u32 	%r22, [%rd2], 1;
	bar.sync 	0;
	setp.ne.s32 	%p13, %r2, 0;
	@%p13 bra 	$L__BB9_12;
	ld.global.u32 	%r23, [%rd2];
	mul.wide.s32 	%rd5, %r23, 4;
	add.s64 	%rd6, %rd1, %rd5;
	atom.global.add.u32 	%r27, [%rd6], %r3;
	ld.global.u32 	%r26, [%rd2];
	setp.eq.s32 	%p14, %r27, %r26;
	@%p14 bra 	$L__BB9_11;
$L__BB9_10:
	mul.wide.s32 	%rd7, %r26, 4;
	add.s64 	%rd8, %rd1, %rd7;
	atom.global.add.u32 	%r27, [%rd8], %r3;
	ld.global.u32 	%r26, [%rd2];
	setp.ne.s32 	%p15, %r27, %r26;
	@%p15 bra 	$L__BB9_10;
$L__BB9_11:
	mul.wide.s32 	%rd9, %r27, 4;
	add.s64 	%rd10, %rd1, %rd9;
	shl.b32 	%r24, %r1, 2;
	st.global.u32 	[%rd10], %r24;
$L__BB9_12:
	ret;

}
	// .globl	_Z34findLargePrimesAndTriangularByNinePiiS_
.visible .entry _Z34findLargePrimesAndTriangularByNinePiiS_(
	.param .u64 .ptr .align 1 _Z34findLargePrimesAndTriangularByNinePiiS__param_0,
	.param .u32 _Z34findLargePrimesAndTriangularByNinePiiS__param_1,
	.param .u64 .ptr .align 1 _Z34findLargePrimesAndTriangularByNinePiiS__param_2
)
{
	.reg .pred 	%p<16>;
	.reg .b32 	%r<29>;
	.reg .b64 	%rd<11>;

	ld.param.u64 	%rd3, [_Z34findLargePrimesAndTriangularByNinePiiS__param_0];
	ld.param.u32 	%r12, [_Z34findLargePrimesAndTriangularByNinePiiS__param_1];
	ld.param.u64 	%rd4, [_Z34findLargePrimesAndTriangularByNinePiiS__param_2];
	cvta.to.global.u64 	%rd1, %rd3;
	cvta.to.global.u64 	%rd2, %rd4;
	mov.u32 	%r13, %ctaid.x;
	mov.u32 	%r14, %ntid.x;
	mul.lo.s32 	%r1, %r13, %r14;
	mov.u32 	%r2, %tid.x;
	add.s32 	%r3, %r1, %r2;
	setp.ge.s32 	%p1, %r3, %r12;
	setp.lt.s32 	%p2, %r3, 2;
	or.pred  	%p3, %p2, %p1;
	@%p3 bra 	$L__BB10_12;
	setp.lt.u32 	%p4, %r3, 4;
	@%p4 bra 	$L__BB10_8;
	and.b32  	%r15, %r3, 1;
	setp.eq.b32 	%p5, %r15, 1;
	not.pred 	%p6, %p5;
	mul.lo.s32 	%r16, %r3, -1431655765;
	setp.lt.u32 	%p7, %r16, 1431655766;
	or.pred  	%p8, %p6, %p7;
	@%p8 bra 	$L__BB10_12;
	setp.lt.u32 	%p9, %r3, 25;
	@%p9 bra 	$L__BB10_8;
	mov.b32 	%r26, 5;
	bra.uni 	$L__BB10_6;
$L__BB10_5:
	add.s32 	%r26, %r26, 6;
	mul.lo.s32 	%r21, %r26, %r26;
	setp.gt.s32 	%p12, %r21, %r3;
	@%p12 bra 	$L__BB10_8;
$L__BB10_6:
	rem.u32 	%r18, %r3, %r26;
	setp.eq.s32 	%p10, %r18, 0;
	@%p10 bra 	$L__BB10_12;
	add.s32 	%r19, %r26, 2;
	rem.u32 	%r20, %r3, %r19;
	setp.eq.s32 	%p11, %r20, 0;
	@%p11 bra 	$L__BB10_12;
	bra.uni 	$L__BB10_5;
$L__BB10_8:
	atom.global.add.u32 	%r22, [%rd2], 1;
	bar.sync 	0;
	setp.ne.s32 	%p13, %r2, 0;
	@%p13 bra 	$L__BB10_12;
	ld.global.u32 	%r23, [%rd2];
	mul.wide.s32 	%rd5, %r23, 4;
	add.s64 	%rd6, %rd1, %rd5;
	atom.global.add.u32 	%r28, [%rd6], %r3;
	ld.global.u32 	%r27, [%rd2];
	setp.eq.s32 	%p14, %r28, %r27;
	@%p14 bra 	$L__BB10_11;
$L__BB10_10:
	mul.wide.s32 	%rd7, %r27, 4;
	add.s64 	%rd8, %rd1, %rd7;
	atom.global.add.u32 	%r28, [%rd8], %r3;
	ld.global.u32 	%r27, [%rd2];
	setp.ne.s32 	%p15, %r28, %r27;
	@%p15 bra 	$L__BB10_10;
$L__BB10_11:
	mul.wide.s32 	%rd9, %r28, 4;
	add.s64 	%rd10, %rd1, %rd9;
	mul.lo.s32 	%r24, %r1, 9;
	shr.u32 	%r25, %r24, 1;
	st.global.u32 	[%rd10], %r25;
$L__BB10_12:
	ret;

}
	// .globl	_Z31findLargePrimesAndMultiplyByTenPiiS_
.visible .entry _Z31findLargePrimesAndMultiplyByTenPiiS_(
	.param .u64 .ptr .align 1 _Z31findLargePrimesAndMultiplyByTenPiiS__param_0,
	.param .u32 _Z31findLargePrimesAndMultiplyByTenPiiS__param_1,
	.param .u64 .ptr .align 1 _Z31findLargePrimesAndMultiplyByTenPiiS__param_2
)
{
	.reg .pred 	%p<16>;
	.reg .b32 	%r<27>;
	.reg .b64 	%rd<11>;

	ld.param.u64 	%rd3, [_Z31findLargePrimesAndMultiplyByTenPiiS__param_0];
	ld.param.u32 	%r11, [_Z31findLargePrimesAndMultiplyByTenPiiS__param_1];
	ld.param.u64 	%rd4, [_Z31findLargePrimesAndMultiplyByTenPiiS__param_2];
	cvta.to.global.u64 	%rd1, %rd3;
	cvta.to.global.u64 	%rd2, %rd4;
	mov.u32 	%r12, %ctaid.x;
	mov.u32 	%r13, %ntid.x;
	mov.u32 	%r1, %tid.x;
	mad.lo.s32 	%r2, %r12, %r13, %r1;
	setp.ge.s32 	%p1, %r2, %r11;
	setp.lt.s32 	%p2, %r2, 2;
	or.pred  	%p3, %p2, %p1;
	@%p3 bra 	$L__BB11_12;
	setp.lt.u32 	%p4, %r2, 4;
	@%p4 bra 	$L__BB11_8;
	and.b32  	%r14, %r2, 1;
	setp.eq.b32 	%p5, %r14, 1;
	not.pred 	%p6, %p5;
	mul.lo.s32 	%r15, %r2, -1431655765;
	setp.lt.u32 	%p7, %r15, 1431655766;
	or.pred  	%p8, %p6, %p7;
	@%p8 bra 	$L__BB11_12;
	setp.lt.u32 	%p9, %r2, 25;
	@%p9 bra 	$L__BB11_8;
	mov.b32 	%r24, 5;
	bra.uni 	$L__BB11_6;
$L__BB11_5:
	add.s32 	%r24, %r24, 6;
	mul.lo.s32 	%r20, %r24, %r24;
	setp.gt.s32 	%p12, %r20, %r2;
	@%p12 bra 	$L__BB11_8;
$L__BB11_6:
	rem.u32 	%r17, %r2, %r24;
	setp.eq.s32 	%p10, %r17, 0;
	@%p10 bra 	$L__BB11_12;
	add.s32 	%r18, %r24, 2;
	rem.u32 	%r19, %r2, %r18;
	setp.eq.s32 	%p11, %r19, 0;
	@%p11 bra 	$L__BB11_12;
	bra.uni 	$L__BB11_5;
$L__BB11_8:
	atom.global.add.u32 	%r21, [%rd2], 1;
	bar.sync 	0;
	setp.ne.s32 	%p13, %r1, 0;
	@%p13 bra 	$L__BB11_12;
	ld.global.u32 	%r22, [%rd2];
	mul.wide.s32 	%rd5, %r22, 4;
	add.s64 	%rd6, %rd1, %rd5;
	atom.global.add.u32 	%r26, [%rd6], %r2;
	ld.global.u32 	%r25, [%rd2];
	setp.eq.s32 	%p14, %r26, %r25;
	@%p14 bra 	$L__BB11_11;
$L__BB11_10:
	mul.wide.s32 	%rd7, %r25, 4;
	add.s64 	%rd8, %rd1, %rd7;
	atom.global.add.u32 	%r26, [%rd8], %r2;
	ld.global.u32 	%r25, [%rd2];
	setp.ne.s32 	%p15, %r26, %r25;
	@%p15 bra 	$L__BB11_10;
$L__BB11_11:
	mul.wide.s32 	%rd9, %r26, 4;
	add.s64 	%rd10, %rd1, %rd9;
	mul.lo.s32 	%r23, %r2, 5;
	st.global.u32 	[%rd10], %r23;
$L__BB11_12:
	ret;

}


// ===== COMPILED SASS (sm_100) =====

	.target	sm_100

	.elftype	@"ET_EXEC"


//--------------------- .note.nv.tkinfo           --------------------------
	.section	.note.nv.tkinfo,"",@"SHT_NOTE"
	.sectionflags	@"SHF_NOTE_NV_TKINFO"
	.tkinfo
        /*0018*/ 	.word	0x00000002
        /*0030*/ 	.string	""
        /*0030*/ 	.string	"ptxas"
        /*0030*/ 	.string	"Cuda compilation tools, release 13.0, V13.0.88"
        /*0030*/ 	.string	"Build cuda_13.0.r13.0/compiler.36424714_0"
        /*0030*/ 	.string	"-arch sm_100 -m 64 "



//--------------------- .note.nv.cuinfo           --------------------------
	.section	.note.nv.cuinfo,"",@"SHT_NOTE"
	.sectionflags	@"SHF_NOTE_NV_CUINFO"
        /*0018*/ 	.short	0x0002
        /*001a*/ 	.short	0x0064
        /*001c*/ 	.short	0x0082
	.zero		2


//--------------------- .nv.info                  --------------------------
	.section	.nv.info,"",@"SHT_CUDA_INFO"
	.align	4


	//----- nvinfo : EIATTR_REGCOUNT
	.align		4
        /*0000*/ 	.byte	0x04, 0x2f
        /*0002*/ 	.short	(.L_1 - .L_0)
	.align		4
.L_0:
        /*0004*/ 	.word	index@(_Z15findLargePrimesPiiS_)
        /*0008*/ 	.word	0x0000000c


	//----- nvinfo : EIATTR_FRAME_SIZE
	.align		4
.L_1:
        /*000c*/ 	.byte	0x04, 0x11
        /*000e*/ 	.short	(.L_3 - .L_2)
	.align		4
.L_2:
        /*0010*/ 	.word	index@(_Z15findLargePrimesPiiS_)
        /*0014*/ 	.word	0x00000000


	//----- nvinfo : EIATTR_REGCOUNT
	.align		4
.L_3:
        /*0018*/ 	.byte	0x04, 0x2f
        /*001a*/ 	.short	(.L_5 - .L_4)
	.align		4
.L_4:
        /*001c*/ 	.word	index@(_Z25generatePrimesAndMultiplyPiiS_)
        /*0020*/ 	.word	0x0000000e


	//----- nvinfo : EIATTR_FRAME_SIZE
	.align		4
.L_5:
        /*0024*/ 	.byte	0x04, 0x11
        /*0026*/ 	.short	(.L_7 - .L_6)
	.align		4
.L_6:
        /*0028*/ 	.word	index@(_Z25generatePrimesAndMultiplyPiiS_)
        /*002c*/ 	.word	0x00000000


	//----- nvinfo : EIATTR_REGCOUNT
	.align		4
.L_7:
        /*0030*/ 	.byte	0x04, 0x2f
        /*0032*/ 	.short	(.L_9 - .L_8)
	.align		4
.L_8:
        /*0034*/ 	.word	index@(_Z28findLargePrimesAndTriangularPiiS_)
        /*0038*/ 	.word	0x0000000e


	//----- nvinfo : EIATTR_FRAME_SIZE
	.align		4
.L_9:
        /*003c*/ 	.byte	0x04, 0x11
        /*003e*/ 	.short	(.L_11 - .L_10)
	.align		4
.L_10:
        /*0040*/ 	.word	index@(_Z28findLargePrimesAndTriangularPiiS_)
        /*0044*/ 	.word	0x00000000


	//----- nvinfo : EIATTR_REGCOUNT
	.align		4
.L_11:
        /*0048*/ 	.byte	0x04, 0x2f
        /*004a*/ 	.short	(.L_13 - .L_12)
	.align		4
.L_12:
        /*004c*/ 	.word	index@(_Z31findLargePrimesAndMultiplyByTwoPiiS_)
        /*0050*/ 	.word	0x0000000c


	//----- nvinfo : EIATTR_FRAME_SIZE
	.align		4
.L_13:
        /*0054*/ 	.byte	0x04, 0x11
        /*0056*/ 	.short	(.L_15 - .L_14)
	.align		4
.L_14:
        /*0058*/ 	.word	index@(_Z31findLargePrimesAndMultiplyByTwoPiiS_)
        /*005c*/ 	.word	0x00000000


	//----- nvinfo : EIATTR_REGCOUNT
	.align		4
.L_15:
        /*0060*/ 	.byte	0x04, 0x2f
        /*0062*/ 	.short	(.L_17 - .L_16)
	.align		4
.L_16:
        /*0064*/ 	.word	index@(_Z35findLargePrimesAndTriangularByThreePiiS_)
        /*0068*/ 	.word	0x0000000e


	//----- nvinfo : EIATTR_FRAME_SIZE
	.align		4
.L_17:
        /*006c*/ 	.byte	0x04, 0x11
        /*006e*/ 	.short	(.L_19 - .L_18)
	.align		4
.L_18:
        /*0070*/ 	.word	index@(_Z35findLargePrimesAndTriangularByThreePiiS_)
        /*0074*/ 	.word	0x00000000


	//----- nvinfo : EIATTR_REGCOUNT
	.align		4
.L_19:
        /*0078*/ 	.byte	0x04, 0x2f
        /*007a*/ 	.short	(.L_21 - .L_20)
	.align		4
.L_20:
        /*007c*/ 	.word	index@(_Z32findLargePrimesAndMultiplyByFourPiiS_)
        /*0080*/ 	.word	0x0000000e


	//----- nvinfo : EIATTR_FRAME_SIZE
	.align		4
.L_21:
        /*0084*/ 	.byte	0x04, 0x11
        /*0086*/ 	.short	(.L_23 - .L_22)
	.align		4
.L_22:
        /*0088*/ 	.word	index@(_Z32findLargePrimesAndMultiplyByFourPiiS_)
        /*008c*/ 	.word	0x00000000


	//----- nvinfo : EIATTR_REGCOUNT
	.align		4
.L_23:
        /*0090*/ 	.byte	0x04, 0x2f
        /*0092*/ 	.short	(.L_25 - .L_24)
	.align		4
.L_24:
        /*0094*/ 	.word	index@(_Z34findLargePrimesAndTriangularByFivePiiS_)
        /*0098*/ 	.word	0x0000000e


	//----- nvinfo : EIATTR_FRAME_SIZE
	.align		4
.L_25:
        /*009c*/ 	.byte	0x04, 0x11
        /*009e*/ 	.short	(.L_27 - .L_26)
	.align		4
.L_26:
        /*00a0*/ 	.word	index@(_Z34findLargePrimesAndTriangularByFivePiiS_)
        /*00a4*/ 	.word	0x00000000


	//----- nvinfo : EIATTR_REGCOUNT
	.align		4
.L_27:
        /*00a8*/ 	.byte	0x04, 0x2f
        /*00aa*/ 	.short	(.L_29 - .L_28)
	.align		4
.L_28:
        /*00ac*/ 	.word	index@(_Z31findLargePrimesAndMultiplyBySixPiiS_)
        /*00b0*/ 	.word	0x0000000c


	//----- nvinfo : EIATTR_FRAME_SIZE
	.align		4
.L_29:
        /*00b4*/ 	.byte	0x04, 0x11
        /*00b6*/ 	.short	(.L_31 - .L_30)
	.align		4
.L_30:
        /*00b8*/ 	.word	index@(_Z31findLargePrimesAndMultiplyBySixPiiS_)
        /*00bc*/ 	.word	0x00000000


	//----- nvinfo : EIATTR_REGCOUNT
	.align		4
.L_31:
        /*00c0*/ 	.byte	0x04, 0x2f
        /*00c2*/ 	.short	(.L_33 - .L_32)
	.align		4
.L_32:
        /*00c4*/ 	.word	index@(_Z35findLargePrimesAndTriangularBySevenPiiS_)
        /*00c8*/ 	.word	0x0000000e


	//----- nvinfo : EIATTR_FRAME_SIZE
	.align		4
.L_33:
        /*00cc*/ 	.byte	0x04, 0x11
        /*00ce*/ 	.short	(.L_35 - .L_34)
	.align		4
.L_34:
        /*00d0*/ 	.word	index@(_Z35findLargePrimesAndTriangularBySevenPiiS_)
        /*00d4*/ 	.word	0x00000000


	//----- nvinfo : EIATTR_REGCOUNT
	.align		4
.L_35:
        /*00d8*/ 	.byte	0x04, 0x2f
        /*00da*/ 	.short	(.L_37 - .L_36)
	.align		4
.L_36:
        /*00dc*/ 	.word	index@(_Z33findLargePrimesAndMultiplyByEightPiiS_)
        /*00e0*/ 	.word	0x0000000e


	//----- nvinfo : EIATTR_FRAME_SIZE
	.align		4
.L_37:
        /*00e4*/ 	.byte	0x04, 0x11
        /*00e6*/ 	.short	(.L_39 - .L_38)
	.align		4
.L_38:
        /*00e8*/ 	.word	index@(_Z33findLargePrimesAndMultiplyByEightPiiS_)
        /*00ec*/ 	.word	0x00000000


	//----- nvinfo : EIATTR_REGCOUNT
	.align		4
.L_39:
        /*00f0*/ 	.byte	0x04, 0x2f
        /*00f2*/ 	.short	(.L_41 - .L_40)
	.align		4
.L_40:
        /*00f4*/ 	.word	index@(_Z34findLargePrimesAndTriangularByNinePiiS_)
        /*00f8*/ 	.word	0x0000000e


	//----- nvinfo : EIATTR_FRAME_SIZE
	.align		4
.L_41:
        /*00fc*/ 	.byte	0x04, 0x11
        /*00fe*/ 	.short	(.L_43 - .L_42)
	.align		4
.L_42:
        /*0100*/ 	.word	index@(_Z34findLargePrimesAndTriangularByNinePiiS_)
        /*0104*/ 	.word	0x00000000


	//----- nvinfo : EIATTR_REGCOUNT
	.align		4
.L_43:
        /*0108*/ 	.byte	0x04, 0x2f
        /*010a*/ 	.short	(.L_45 - .L_44)
	.align		4
.L_44:
        /*010c*/ 	.word	index@(_Z31findLargePrimesAndMultiplyByTenPiiS_)
        /*0110*/ 	.word	0x0000000c


	//----- nvinfo : EIATTR_FRAME_SIZE
	.align		4
.L_45:
        /*0114*/ 	.byte	0x04, 0x11
        /*0116*/ 	.short	(.L_47 - .L_46)
	.align		4
.L_46:
        /*0118*/ 	.word	index@(_Z31findLargePrimesAndMultiplyByTenPiiS_)
        /*011c*/ 	.word	0x00000000


	//----- nvinfo : EIATTR_MIN_STACK_SIZE
	.align		4
.L_47:
        /*0120*/ 	.byte	0x04, 0x12
        /*0122*/ 	.short	(.L_49 - .L_48)
	.align		4
.L_48:
        /*0124*/ 	.word	index@(_Z31findLargePrimesAndMultiplyByTenPiiS_)
        /*0128*/ 	.word	0x00000000


	//----- nvinfo : EIATTR_MIN_STACK_SIZE
	.align		4
.L_49:
        /*012c*/ 	.byte	0x04, 0x12
        /*012e*/ 	.short	(.L_51 - .L_50)
	.align		4
.L_50:
        /*0130*/ 	.word	index@(_Z34findLargePrimesAndTriangularByNinePiiS_)
        /*0134*/ 	.word	0x00000000


	//----- nvinfo : EIATTR_MIN_STACK_SIZE
	.align		4
.L_51:
        /*0138*/ 	.byte	0x04, 0x12
        /*013a*/ 	.short	(.L_53 - .L_52)
	.align		4
.L_52:
        /*013c*/ 	.word	index@(_Z33findLargePrimesAndMultiplyByEightPiiS_)
        /*0140*/ 	.word	0x00000000


	//----- nvinfo : EIATTR_MIN_STACK_SIZE
	.align		4
.L_53:
        /*0144*/ 	.byte	0x04, 0x12
        /*0146*/ 	.short	(.L_55 - .L_54)
	.align		4
.L_54:
        /*0148*/ 	.word	index@(_Z35findLargePrimesAndTriangularBySevenPiiS_)
        /*014c*/ 	.word	0x00000000


	//----- nvinfo : EIATTR_MIN_STACK_SIZE
	.align		4
.L_55:
        /*0150*/ 	.byte	0x04, 0x12
        /*0152*/ 	.short	(.L_57 - .L_56)
	.align		4
.L_56:
        /*0154*/ 	.word	index@(_Z31findLargePrimesAndMultiplyBySixPiiS_)
        /*0158*/ 	.word	0x00000000


	//----- nvinfo : EIATTR_MIN_STACK_SIZE
	.align		4
.L_57:
        /*015c*/ 	.byte	0x04, 0x12
        /*015e*/ 	.short	(.L_59 - .L_58)
	.align		4
.L_58:
        /*0160*/ 	.word	index@(_Z34findLargePrimesAndTriangularByFivePiiS_)
        /*0164*/ 	.word	0x00000000


	//----- nvinfo : EIATTR_MIN_STACK_SIZE
	.align		4
.L_59:
        /*0168*/ 	.byte	0x04, 0x12
        /*016a*/ 	.short	(.L_61 - .L_60)
	.align		4
.L_60:
        /*016c*/ 	.word	index@(_Z32findLargePrimesAndMultiplyByFourPiiS_)
        /*0170*/ 	.word	0x00000000


	//----- nvinfo : EIATTR_MIN_STACK_SIZE
	.align		4
.L_61:
        /*0174*/ 	.byte	0x04, 0x12
        /*0176*/ 	.short	(.L_63 - .L_62)
	.align		4
.L_62:
        /*0178*/ 	.word	index@(_Z35findLargePrimesAndTriangularByThreePiiS_)
        /*017c*/ 	.word	0x00000000


	//----- nvinfo : EIATTR_MIN_STACK_SIZE
	.align		4
.L_63:
        /*0180*/ 	.byte	0x04, 0x12
        /*0182*/ 	.short	(.L_65 - .L_64)
	.align		4
.L_64:
        /*0184*/ 	.word	index@(_Z31findLargePrimesAndMultiplyByTwoPiiS_)
        /*0188*/ 	.word	0x00000000


	//----- nvinfo : EIATTR_MIN_STACK_SIZE
	.align		4
.L_65:
        /*018c*/ 	.byte	0x04, 0x12
        /*018e*/ 	.short	(.L_67 - .L_66)
	.align		4
.L_66:
        /*0190*/ 	.word	index@(_Z28findLargePrimesAndTriangularPiiS_)
        /*0194*/ 	.word	0x00000000


	//----- nvinfo : EIATTR_MIN_STACK_SIZE
	.align		4
.L_67:
        /*0198*/ 	.byte	0x04, 0x12
        /*019a*/ 	.short	(.L_69 - .L_68)
	.align		4
.L_68:
        /*019c*/ 	.word	index@(_Z25generatePrimesAndMultiplyPiiS_)
        /*01a0*/ 	.word	0x00000000


	//----- nvinfo : EIATTR_MIN_STACK_SIZE
	.align		4
.L_69:
        /*01a4*/ 	.byte	0x04, 0x12
        /*01a6*/ 	.short	(.L_71 - .L_70)
	.align		4
.L_70:
        /*01a8*/ 	.word	index@(_Z15findLargePrimesPiiS_)
        /*01ac*/ 	.word	0x00000000
.L_71:


//--------------------- .nv.compat                --------------------------
	.section	.nv.compat,"",@"SHT_CUDA_COMPAT_INFO"
	.align	4
        /*0000*/ 	.byte	0x02, 0x09, 0x00, 0x00, 0x02, 0x02, 0x01, 0x00, 0x02, 0x05, 0x05, 0x00, 0x03, 0x07, 0x01, 0x01
        /*0010*/ 	.byte	0x02, 0x03, 0x00, 0x00, 0x02, 0x06, 0x01, 0x00, 0x04, 0x0b, 0x08, 0x00, 0x09, 0x00, 0x00, 0x00
        /*0020*/ 	.byte	0x00, 0x00, 0x00, 0x00


//--------------------- .nv.info._Z31findLargePrimesAndMultiplyByTenPiiS_ --------------------------
	.section	.nv.info._Z31findLargePrimesAndMultiplyByTenPiiS_,"",@"SHT_CUDA_INFO"
	.sectionflags	@""
	.align	4


	//----- nvinfo : EIATTR_CUDA_API_VERSION
	.align		4
        /*0000*/ 	.byte	0x04, 0x37
        /*0002*/ 	.short	(.L_73 - .L_72)
.L_72:
        /*0004*/ 	.word	0x00000082


	//----- nvinfo : EIATTR_KPARAM_INFO
	.align		4
.L_73:
        /*0008*/ 	.byte	0x04, 0x17
        /*000a*/ 	.short	(.L_75 - .L_74)
.L_74:
        /*000c*/ 	.word	0x00000000
        /*0010*/ 	.short	0x0002
        /*0012*/ 	.short	0x0010
        /*0014*/ 	.byte	0x00, 0xf5, 0x21, 0x00


	//----- nvinfo : EIATTR_KPARAM_INFO
	.align		4
.L_75:
        /*0018*/ 	.byte	0x04, 0x17
        /*001a*/ 	.short	(.L_77 - .L_76)
.L_76:
        /*001c*/ 	.word	0x00000000
        /*0020*/ 	.short	0x0001
        /*0022*/ 	.short	0x0008
        /*0024*/ 	.byte	0x00, 0xf0, 0x11, 0x00


	//----- nvinfo : EIATTR_KPARAM_INFO
	.align		4
.L_77:
        /*0028*/ 	.byte	0x04, 0x17
        /*002a*/ 	.short	(.L_79 - .L_78)
.L_78:
        /*002c*/ 	.word	0x00000000
        /*0030*/ 	.short	0x0000
        /*0032*/ 	.short	0x0000
        /*0034*/ 	.byte	0x00, 0xf5, 0x21, 0x00


	//----- nvinfo : EIATTR_SPARSE_MMA_MASK
	.align		4
.L_79:
        /*0038*/ 	.byte	0x03, 0x50
        /*003a*/ 	.short	0x0000


	//----- nvinfo : EIATTR_MAXREG_COUNT
	.align		4
        /*003c*/ 	.byte	0x03, 0x1b
        /*003e*/ 	.short	0x00ff


	//----- nvinfo : EIATTR_NUM_BARRIERS
	.align		4
        /*0040*/ 	.byte	0x02, 0x4c
        /*0042*/ 	.byte	0x01
	.zero		1


	//----- nvinfo : EIATTR_MERCURY_ISA_VERSION
	.align		4
        /*0044*/ 	.byte	0x03, 0x5f
        /*0046*/ 	.short	0x0101


	//----- nvinfo : EIATTR_INT_WARP_WIDE_INSTR_OFFSETS
	.align		4
        /*0048*/ 	.byte	0x04, 0x31
        /*004a*/ 	.short	(.L_81 - .L_80)


	//   ....[0]....
.L_80:
        /*004c*/ 	.word	0x00000430


	//----- nvinfo : EIATTR_VRC_CTA_INIT_COUNT
	.align		4
.L_81:
        /*0050*/ 	.byte	0x02, 0x4a
	.zero		1
	.zero		1


	//----- nvinfo : EIATTR_EXIT_INSTR_OFFSETS
	.align		4
        /*0054*/ 	.byte	0x04, 0x1c
        /*0056*/ 	.short	(.L_83 - .L_82)


	//   ....[0]....
.L_82:
        /*0058*/ 	.word	0x00000080


	//   ....[1]....
        /*005c*/ 	.word	0x00000110


	//   ....[2]....
        /*0060*/ 	.word	0x00000270


	//   ....[3]....
        /*0064*/ 	.word	0x000003b0


	//   ....[4]....
        /*0068*/ 	.word	0x000004a0


	//   ....[5]....
        /*006c*/ 	.word	0x000005f0


	//----- nvinfo : EIATTR_CRS_STACK_SIZE
	.align		4
.L_83:
        /*0070*/ 	.byte	0x04, 0x1e
        /*0072*/ 	.short	(.L_85 - .L_84)
.L_84:
        /*0074*/ 	.word	0x00000000


	//----- nvinfo : EIATTR_CBANK_PARAM_SIZE
	.align		4
.L_85:
        /*0078*/ 	.byte	0x03, 0x19
        /*007a*/ 	.short	0x0018


	//----- nvinfo : EIATTR_PARAM_CBANK
	.align		4
        /*007c*/ 	.byte	0x04, 0x0a
        /*007e*/ 	.short	(.L_87 - .L_86)
	.align		4
.L_86:
        /*0080*/ 	.word	index@(.nv.constant0._Z31findLargePrimesAndMultiplyByTenPiiS_)
        /*0084*/ 	.short	0x0380
        /*0086*/ 	.short	0x0018


	//----- nvinfo : EIATTR_SW_WAR
	.align		4
.L_87:
        /*0088*/ 	.byte	0x04, 0x36
        /*008a*/ 	.short	(.L_89 - .L_88)
.L_88:
        /*008c*/ 	.word	0x00000008
.L_89:


//--------------------- .nv.info._Z34findLargePrimesAndTriangularByNinePiiS_ --------------------------
	.section	.nv.info._Z34findLargePrimesAndTriangularByNinePiiS_,"",@"SHT_CUDA_INFO"
	.sectionflags	@""
	.align	4


	//----- nvinfo : EIATTR_CUDA_API_VERSION
	.align		4
        /*0000*/ 	.byte	0x04, 0x37
        /*0002*/ 	.short	(.L_91 - .L_90)
.L_90:
        /*0004*/ 	.word	0x00000082


	//----- nvinfo : EIATTR_KPARAM_INFO
	.align		4
.L_91:
        /*0008*/ 	.byte	0x04, 0x17
        /*000a*/ 	.short	(.L_93 - .L_92)
.L_92:
        /*000c*/ 	.word	0x00000000
        /*0010*/ 	.short	0x0002
        /*0012*/ 	.short	0x0010
        /*0014*/ 	.byte	0x00, 0xf5, 0x21, 0x00


	//----- nvinfo : EIATTR_KPARAM_INFO
	.align		4
.L_93:
        /*0018*/ 	.byte	0x04, 0x17
        /*001a*/ 	.short	(.L_95 - .L_94)
.L_94:
        /*001c*/ 	.word	0x00000000
        /*0020*/ 	.short	0x0001
        /*0022*/ 	.short	0x0008
        /*0024*/ 	.byte	0x00, 0xf0, 0x11, 0x00


	//----- nvinfo : EIATTR_KPARAM_INFO
	.align		4
.L_95:
        /*0028*/ 	.byte	0x04, 0x17
        /*002a*/ 	.short	(.L_97 - .L_96)
.L_96:
        /*002c*/ 	.word	0x00000000
        /*0030*/ 	.short	0x0000
        /*0032*/ 	.short	0x0000
        /*0034*/ 	.byte	0x00, 0xf5, 0x21, 0x00


	//----- nvinfo : EIATTR_SPARSE_MMA_MASK
	.align		4
.L_97:
        /*0038*/ 	.byte	0x03, 0x50
        /*003a*/ 	.short	0x0000


	//----- nvinfo : EIATTR_MAXREG_COUNT
	.align		4
        /*003c*/ 	.byte	0x03, 0x1b
        /*003e*/ 	.short	0x00ff


	//----- nvinfo : EIATTR_NUM_BARRIERS
	.align		4
        /*0040*/ 	.byte	0x02, 0x4c
        /*0042*/ 	.byte	0x01
	.zero		1


	//----- nvinfo : EIATTR_MERCURY_ISA_VERSION
	.align		4
        /*0044*/ 	.byte	0x03, 0x5f
        /*0046*/ 	.short	0x0101


	//----- nvinfo : EIATTR_INT_WARP_WIDE_INSTR_OFFSETS
	.align		4
        /*0048*/ 	.byte	0x04, 0x31
        /*004a*/ 	.short	(.L_99 - .L_98)


	//   ....[0]....
.L_98:
        /*004c*/ 	.word	0x00000440


	//----- nvinfo : EIATTR_VRC_CTA_INIT_COUNT
	.align		4
.L_99:
        /*0050*/ 	.byte	0x02, 0x4a
	.zero		1
	.zero		1


	//----- nvinfo : EIATTR_EXIT_INSTR_OFFSETS
	.align		4
        /*0054*/ 	.byte	0x04, 0x1c
        /*0056*/ 	.short	(.L_101 - .L_100)


	//   ....[0]....
.L_100:
        /*0058*/ 	.word	0x00000090


	//   ....[1]....
        /*005c*/ 	.word	0x00000120


	//   ....[2]....
        /*0060*/ 	.word	0x00000280


	//   ....[3]....
        /*0064*/ 	.word	0x000003c0


	//   ....[4]....
        /*0068*/ 	.word	0x000004b0


	//   ....[5]....
        /*006c*/ 	.word	0x00000610


	//----- nvinfo : EIATTR_CRS_STACK_SIZE
	.align		4
.L_101:
        /*0070*/ 	.byte	0x04, 0x1e
        /*0072*/ 	.short	(.L_103 - .L_102)
.L_102:
        /*0074*/ 	.word	0x00000000


	//----- nvinfo : EIATTR_CBANK_PARAM_SIZE
	.align		4
.L_103:
        /*0078*/ 	.byte	0x03, 0x19
        /*007a*/ 	.short	0x0018


	//----- nvinfo : EIATTR_PARAM_CBANK
	.align		4
        /*007c*/ 	.byte	0x04, 0x0a
        /*007e*/ 	.short	(.L_105 - .L_104)
	.align		4
.L_104:
        /*0080*/ 	.word	index@(.nv.constant0._Z34findLargePrimesAndTriangularByNinePiiS_)
        /*0084*/ 	.short	0x0380
        /*0086*/ 	.short	0x0018


	//----- nvinfo : EIATTR_SW_WAR
	.align		4
.L_105:
        /*0088*/ 	.byte	0x04, 0x36
        /*008a*/ 	.short	(.L_107 - .L_106)
.L_106:
        /*008c*/ 	.word	0x00000008
.L_107:


//--------------------- .nv.info._Z33findLargePrimesAndMultiplyByEightPiiS_ --------------------------
	.section	.nv.info._Z33findLargePrimesAndMultiplyByEightPiiS_,"",@"SHT_CUDA_INFO"
	.sectionflags	@""
	.align	4


	//----- nvinfo : EIATTR_CUDA_API_VERSION
	.align		4
        /*0000*/ 	.byte	0x04, 0x37
        /*0002*/ 	.short	(.L_109 - .L_108)
.L_108:
        /*0004*/ 	.word	0x00000082


	//----- nvinfo : EIATTR_KPARAM_INFO
	.align		4
.L_109:
        /*0008*/ 	.byte	0x04, 0x17
        /*000a*/ 	.short	(.L_111 - .L_110)
.L_110:
        /*000c*/ 	.word	0x00000000
        /*0010*/ 	.short	0x0002
        /*0012*/ 	.short	0x0010
        /*0014*/ 	.byte	0x00, 0xf5, 0x21, 0x00


	//----- nvinfo : EIATTR_KPARAM_INFO
	.align		4
.L_111:
        /*0018*/ 	.byte	0x04, 0x17
        /*001a*/ 	.short	(.L_113 - .L_112)
.L_112:
        /*001c*/ 	.word	0x00000000
        /*0020*/ 	.short	0x0001
        /*0022*/ 	.short	0x0008
        /*0024*/ 	.byte	0x00, 0xf0, 0x11, 0x00


	//----- nvinfo : EIATTR_KPARAM_INFO
	.align		4
.L_113:
        /*0028*/ 	.byte	0x04, 0x17
        /*002a*/ 	.short	(.L_115 - .L_114)
.L_114:
        /*002c*/ 	.word	0x00000000
        /*0030*/ 	.short	0x0000
        /*0032*/ 	.short	0x0000
        /*0034*/ 	.byte	0x00, 0xf5, 0x21, 0x00


	//----- nvinfo : EIATTR_SPARSE_MMA_MASK
	.align		4
.L_115:
        /*0038*/ 	.byte	0x03, 0x50
        /*003a*/ 	.short	0x0000


	//----- nvinfo : EIATTR_MAXREG_COUNT
	.align		4
        /*003c*/ 	.byte	0x03, 0x1b
        /*003e*/ 	.short	0x00ff


	//----- nvinfo : EIATTR_NUM_BARRIERS
	.align		4
        /*0040*/ 	.byte	0x02, 0x4c
        /*0042*/ 	.byte	0x01
	.zero		1


	//----- nvinfo : EIATTR_MERCURY_ISA_VERSION
	.align		4
        /*0044*/ 	.byte	0x03, 0x5f
        /*0046*/ 	.short	0x0101


	//----- nvinfo : EIATTR_INT_WARP_WIDE_INSTR_OFFSETS
	.align		4
        /*0048*/ 	.byte	0x04, 0x31
        /*004a*/ 	.short	(.L_117 - .L_116)


	//   ....[0]....
.L_116:
        /*004c*/ 	.word	0x00000440


	//----- nvinfo : EIATTR_VRC_CTA_INIT_COUNT
	.align		4
.L_117:
        /*0050*/ 	.byte	0x02, 0x4a
	.zero		1
	.zero		1


	//----- nvinfo : EIATTR_EXIT_INSTR_OFFSETS
	.align		4
        /*0054*/ 	.byte	0x04, 0x1c
        /*0056*/ 	.short	(.L_119 - .L_118)


	//   ....[0]....
.L_118:
        /*0058*/ 	.word	0x00000090


	//   ....[1]....
        /*005c*/ 	.word	0x00000120


	//   ....[2]....
        /*0060*/ 	.word	0x00000280


	//   ....[3]....
        /*0064*/ 	.word	0x000003c0


	//   ....[4]....
        /*0068*/ 	.word	0x000004b0


	//   ....[5]....
        /*006c*/ 	.word	0x00000600


	//----- nvinfo : EIATTR_CRS_STACK_SIZE
	.align		4
.L_119:
        /*0070*/ 	.byte	0x04, 0x1e
        /*0072*/ 	.short	(.L_121 - .L_120)
.L_120:
        /*0074*/ 	.word	0x00000000


	//----- nvinfo : EIATTR_CBANK_PARAM_SIZE
	.align		4
.L_121:
        /*0078*/ 	.byte	0x03, 0x19
        /*007a*/ 	.short	0x0018


	//----- nvinfo : EIATTR_PARAM_CBANK
	.align		4
        /*007c*/ 	.byte	0x04, 0x0a
        /*007e*/ 	.short	(.L_123 - .L_122)
	.align		4
.L_122:
        /*0080*/ 	.word	index@(.nv.constant0._Z33findLargePrimesAndMultiplyByEightPiiS_)
        /*0084*/ 	.short	0x0380
        /*0086*/ 	.short	0x0018


	//----- nvinfo : EIATTR_SW_WAR
	.align		4
.L_123:
        /*0088*/ 	.byte	0x04, 0x36
        /*008a*/ 	.short	(.L_125 - .L_124)
.L_124:
        /*008c*/ 	.word	0x00000008
.L_125:


//--------------------- .nv.info._Z35findLargePrimesAndTriangularBySevenPiiS_ --------------------------
	.section	.nv.info._Z35findLargePrimesAndTriangularBySevenPiiS_,"",@"SHT_CUDA_INFO"
	.sectionflags	@""
	.align	4


	//----- nvinfo : EIATTR_CUDA_API_VERSION
	.align		4
        /*0000*/ 	.byte	0x04, 0x37
        /*0002*/ 	.short	(.L_127 - .L_126)
.L_126:
        /*0004*/ 	.word	0x00000082


	//----- nvinfo : EIATTR_KPARAM_INFO
	.align		4
.L_127:
        /*0008*/ 	.byte	0x04, 0x17
        /*000a*/ 	.short	(.L_129 - .L_128)
.L_128:
        /*000c*/ 	.word	0x00000000
        /*0010*/ 	.short	0x0002
        /*0012*/ 	.short	0x0010
        /*0014*/ 	.byte	0x00, 0xf5, 0x21, 0x00


	//----- nvinfo : EIATTR_KPARAM_INFO
	.align		4
.L_129:
        /*0018*/ 	.byte	0x04, 0x17
        /*001a*/ 	.short	(.L_131 - .L_130)
.L_130:
        /*001c*/ 	.word	0x00000000
        /*0020*/ 	.short	0x0001
        /*0022*/ 	.short	0x0008
        /*0024*/ 	.byte	0x00, 0xf0, 0x11, 0x00


	//----- nvinfo : EIATTR_KPARAM_INFO
	.align		4
.L_131:
        /*0028*/ 	.byte	0x04, 0x17
        /*002a*/ 	.short	(.L_133 - .L_132)
.L_132:
        /*002c*/ 	.word	0x00000000
        /*0030*/ 	.short	0x0000
        /*0032*/ 	.short	0x0000
        /*0034*/ 	.byte	0x00, 0xf5, 0x21, 0x00


	//----- nvinfo : EIATTR_SPARSE_MMA_MASK
	.align		4
.L_133:
        /*0038*/ 	.byte	0x03, 0x50
        /*003a*/ 	.short	0x0000


	//----- nvinfo : EIATTR_MAXREG_COUNT
	.align		4
        /*003c*/ 	.byte	0x03, 0x1b
        /*003e*/ 	.short	0x00ff


	//----- nvinfo : EIATTR_NUM_BARRIERS
	.align		4
        /*0040*/ 	.byte	0x02, 0x4c
        /*0042*/ 	.byte	0x01
	.zero		1


	//----- nvinfo : EIATTR_MERCURY_ISA_VERSION
	.align		4
        /*0044*/ 	.byte	0x03, 0x5f
        /*0046*/ 	.short	0x0101


	//----- nvinfo : EIATTR_INT_WARP_WIDE_INSTR_OFFSETS
	.align		4
        /*0048*/ 	.byte	0x04, 0x31
        /*004a*/ 	.short	(.L_135 - .L_134)


	//   ....[0]....
.L_134:
        /*004c*/ 	.word	0x00000440


	//----- nvinfo : EIATTR_VRC_CTA_INIT_COUNT
	.align		4
.L_135:
        /*0050*/ 	.byte	0x02, 0x4a
	.zero		1
	.zero		1


	//----- nvinfo : EIATTR_EXIT_INSTR_OFFSETS
	.align		4
        /*0054*/ 	.byte	0x04, 0x1c
        /*0056*/ 	.short	(.L_137 - .L_136)


	//   ....[0]....
.L_136:
        /*0058*/ 	.word	0x00000090


	//   ....[1]....
        /*005c*/ 	.word	0x00000120


	//   ....[2]....
        /*0060*/ 	.word	0x00000280


	//   ....[3]....
        /*0064*/ 	.word	0x000003c0


	//   ....[4]....
        /*0068*/ 	.word	0x000004b0


	//   ....[5]....
        /*006c*/ 	.word	0x00000610


	//----- nvinfo : EIATTR_CRS_STACK_SIZE
	.align		4
.L_137:
        /*0070*/ 	.byte	0x04, 0x1e
        /*0072*/ 	.short	(.L_139 - .L_138)
.L_138:
        /*0074*/ 	.word	0x00000000


	//----- nvinfo : EIATTR_CBANK_PARAM_SIZE
	.align		4
.L_139:
        /*0078*/ 	.byte	0x03, 0x19
        /*007a*/ 	.short	0x0018


	//----- nvinfo : EIATTR_PARAM_CBANK
	.align		4
        /*007c*/ 	.byte	0x04, 0x0a
        /*007e*/ 	.short	(.L_141 - .L_140)
	.align		4
.L_140:
        /*0080*/ 	.word	index@(.nv.constant0._Z35findLargePrimesAndTriangularBySevenPiiS_)
        /*0084*/ 	.short	0x0380
        /*0086*/ 	.short	0x0018


	//----- nvinfo : EIATTR_SW_WAR
	.align		4
.L_141:
        /*0088*/ 	.byte	0x04, 0x36
        /*008a*/ 	.short	(.L_143 - .L_142)
.L_142:
        /*008c*/ 	.word	0x00000008
.L_143:


//--------------------- .nv.info._Z31findLargePrimesAndMultiplyBySixPiiS_ --------------------------
	.section	.nv.info._Z31findLargePrimesAndMultiplyBySixPiiS_,"",@"SHT_CUDA_INFO"
	.sectionflags	@""
	.align	4


	//----- nvinfo : EIATTR_CUDA_API_VERSION
	.align		4
        /*0000*/ 	.byte	0x04, 0x37
        /*0002*/ 	.short	(.L_145 - .L_144)
.L_144:
        /*0004*/ 	.word	0x00000082


	//----- nvinfo : EIATTR_KPARAM_INFO
	.align		4
.L_145:
        /*0008*/ 	.byte	0x04, 0x17
        /*000a*/ 	.short	(.L_147 - .L_146)
.L_146:
        /*000c*/ 	.word	0x00000000
        /*0010*/ 	.short	0x0002
        /*0012*/ 	.short	0x0010
        /*0014*/ 	.byte	0x00, 0xf5, 0x21, 0x00


	//----- nvinfo : EIATTR_KPARAM_INFO
	.align		4
.L_147:
        /*0018*/ 	.byte	0x04, 0x17
        /*001a*/ 	.short	(.L_149 - .L_148)
.L_148:
        /*001c*/ 	.word	0x00000000
        /*0020*/ 	.short	0x0001
        /*0022*/ 	.short	0x0008
        /*0024*/ 	.byte	0x00, 0xf0, 0x11, 0x00


	//----- nvinfo : EIATTR_KPARAM_INFO
	.align		4
.L_149:
        /*0028*/ 	.byte	0x04, 0x17
        /*002a*/ 	.short	(.L_151 - .L_150)
.L_150:
        /*002c*/ 	.word	0x00000000
        /*0030*/ 	.short	0x0000
        /*0032*/ 	.short	0x0000
        /*0034*/ 	.byte	0x00, 0xf5, 0x21, 0x00


	//----- nvinfo : EIATTR_SPARSE_MMA_MASK
	.align		4
.L_151:
        /*0038*/ 	.byte	0x03, 0x50
        /*003a*/ 	.short	0x0000


	//----- nvinfo : EIATTR_MAXREG_COUNT
	.align		4
        /*003c*/ 	.byte	0x03, 0x1b
        /*003e*/ 	.short	0x00ff


	//----- nvinfo : EIATTR_NUM_BARRIERS
	.align		4
        /*0040*/ 	.byte	0x02, 0x4c
        /*0042*/ 	.byte	0x01
	.zero		1


	//----- nvinfo : EIATTR_MERCURY_ISA_VERSION
	.align		4
        /*0044*/ 	.byte	0x03, 0x5f
        /*0046*/ 	.short	0x0101


	//----- nvinfo : EIATTR_INT_WARP_WIDE_INSTR_OFFSETS
	.align		4
        /*0048*/ 	.byte	0x04, 0x31
        /*004a*/ 	.short	(.L_153 - .L_152)


	//   ....[0]....
.L_152:
        /*004c*/ 	.word	0x00000430


	//----- nvinfo : EIATTR_VRC_CTA_INIT_COUNT
	.align		4
.L_153:
        /*0050*/ 	.byte	0x02, 0x4a
	.zero		1
	.zero		1


	//----- nvinfo : EIATTR_EXIT_INSTR_OFFSETS
	.align		4
        /*0054*/ 	.byte	0x04, 0x1c
        /*0056*/ 	.short	(.L_155 - .L_154)


	//   ....[0]....
.L_154:
        /*0058*/ 	.word	0x00000080


	//   ....[1]....
        /*005c*/ 	.word	0x00000110


	//   ....[2]....
        /*0060*/ 	.word	0x00000270


	//   ....[3]....
        /*0064*/ 	.word	0x000003b0


	//   ....[4]....
        /*0068*/ 	.word	0x000004a0


	//   ....[5]....
        /*006c*/ 	.word	0x000005f0


	//----- nvinfo : EIATTR_CRS_STACK_SIZE
	.align		4
.L_155:
        /*0070*/ 	.byte	0x04, 0x1e
        /*0072*/ 	.short	(.L_157 - .L_156)
.L_156:
        /*0074*/ 	.word	0x00000000


	//----- nvinfo : EIATTR_CBANK_PARAM_SIZE
	.align		4
.L_157:
        /*0078*/ 	.byte	0x03, 0x19
        /*007a*/ 	.short	0x0018


	//----- nvinfo : EIATTR_PARAM_CBANK
	.align		4
        /*007c*/ 	.byte	0x04, 0x0a
        /*007e*/ 	.short	(.L_159 - .L_158)
	.align		4
.L_158:
        /*0080*/ 	.word	index@(.nv.constant0._Z31findLargePrimesAndMultiplyBySixPiiS_)
        /*0084*/ 	.short	0x0380
        /*0086*/ 	.short	0x0018


	//----- nvinfo : EIATTR_SW_WAR
	.align		4
.L_159:
        /*0088*/ 	.byte	0x04, 0x36
        /*008a*/ 	.short	(.L_161 - .L_160)
.L_160:
        /*008c*/ 	.word	0x00000008
.L_161:


//--------------------- .nv.info._Z34findLargePrimesAndTriangularByFivePiiS_ --------------------------
	.section	.nv.info._Z34findLargePrimesAndTriangularByFivePiiS_,"",@"SHT_CUDA_INFO"
	.sectionflags	@""
	.align	4


	//----- nvinfo : EIATTR_CUDA_API_VERSION
	.align		4
        /*0000*/ 	.byte	0x04, 0x37
        /*0002*/ 	.short	(.L_163 - .L_162)
.L_162:
        /*0004*/ 	.word	0x00000082


	//----- nvinfo : EIATTR_KPARAM_INFO
	.align		4
.L_163:
        /*0008*/ 	.byte	0x04, 0x17
        /*000a*/ 	.short	(.L_165 - .L_164)
.L_164:
        /*000c*/ 	.word	0x00000000
        /*0010*/ 	.short	0x0002
        /*0012*/ 	.short	0x0010
        /*0014*/ 	.byte	0x00, 0xf5, 0x21, 0x00


	//----- nvinfo : EIATTR_KPARAM_INFO
	.align		4
.L_165:
        /*0018*/ 	.byte	0x04, 0x17
        /*001a*/ 	.short	(.L_167 - .L_166)
.L_166:
        /*001c*/ 	.word	0x00000000
        /*0020*/ 	.short	0x0001
        /*0022*/ 	.short	0x0008
        /*0024*/ 	.byte	0x00, 0xf0, 0x11, 0x00


	//----- nvinfo : EIATTR_KPARAM_INFO
	.align		4
.L_167:
        /*0028*/ 	.byte	0x04, 0x17
        /*002a*/ 	.short	(.L_169 - .L_168)
.L_168:
        /*002c*/ 	.word	0x00000000
        /*0030*/ 	.short	0x0000
        /*0032*/ 	.short	0x0000
        /*0034*/ 	.byte	0x00, 0xf5, 0x21, 0x00


	//----- nvinfo : EIATTR_SPARSE_MMA_MASK
	.align		4
.L_169:
        /*0038*/ 	.byte	0x03, 0x50
        /*003a*/ 	.short	0x0000


	//----- nvinfo : EIATTR_MAXREG_COUNT
	.align		4
        /*003c*/ 	.byte	0x03, 0x1b
        /*003e*/ 	.short	0x00ff


	//----- nvinfo : EIATTR_NUM_BARRIERS
	.align		4
        /*0040*/ 	.byte	0x02, 0x4c
        /*0042*/ 	.byte	0x01
	.zero		1


	//----- nvinfo : EIATTR_MERCURY_ISA_VERSION
	.align		4
        /*0044*/ 	.byte	0x03, 0x5f
        /*0046*/ 	.short	0x0101


	//----- nvinfo : EIATTR_INT_WARP_WIDE_INSTR_OFFSETS
	.align		4
        /*0048*/ 	.byte	0x04, 0x31
        /*004a*/ 	.short	(.L_171 - .L_170)


	//   ....[0]....
.L_170:
        /*004c*/ 	.word	0x00000440


	//----- nvinfo : EIATTR_VRC_CTA_INIT_COUNT
	.align		4
.L_171:
        /*0050*/ 	.byte	0x02, 0x4a
	.zero		1
	.zero		1


	//----- nvinfo : EIATTR_EXIT_INSTR_OFFSETS
	.align		4
        /*0054*/ 	.byte	0x04, 0x1c
        /*0056*/ 	.short	(.L_173 - .L_172)


	//   ....[0]....
.L_172:
        /*0058*/ 	.word	0x00000090


	//   ....[1]....
        /*005c*/ 	.word	0x00000120


	//   ....[2]....
        /*0060*/ 	.word	0x00000280


	//   ....[3]....
        /*0064*/ 	.word	0x000003c0


	//   ....[4]....
        /*0068*/ 	.word	0x000004b0


	//   ....[5]....
        /*006c*/ 	.word	0x00000610


	//----- nvinfo : EIATTR_CRS_STACK_SIZE
	.align		4
.L_173:
        /*0070*/ 	.byte	0x04, 0x1e
        /*0072*/ 	.short	(.L_175 - .L_174)
.L_174:
        /*0074*/ 	.word	0x00000000


	//----- nvinfo : EIATTR_CBANK_PARAM_SIZE
	.align		4
.L_175:
        /*0078*/ 	.byte	0x03, 0x19
        /*007a*/ 	.short	0x0018


	//----- nvinfo : EIATTR_PARAM_CBANK
	.align		4
        /*007c*/ 	.byte	0x04, 0x0a
        /*007e*/ 	.short	(.L_177 - .L_176)
	.align		4
.L_176:
        /*0080*/ 	.word	index@(.nv.constant0._Z34findLargePrimesAndTriangularByFivePiiS_)
        /*0084*/ 	.short	0x0380
        /*0086*/ 	.short	0x0018


	//----- nvinfo : EIATTR_SW_WAR
	.align		4
.L_177:
        /*0088*/ 	.byte	0x04, 0x36
        /*008a*/ 	.short	(.L_179 - .L_178)
.L_178:
        /*008c*/ 	.word	0x00000008
.L_179:


//--------------------- .nv.info._Z32findLargePrimesAndMultiplyByFourPiiS_ --------------------------
	.section	.nv.info._Z32findLargePrimesAndMultiplyByFourPiiS_,"",@"SHT_CUDA_INFO"
	.sectionflags	@""
	.align	4


	//----- nvinfo : EIATTR_CUDA_API_VERSION
	.align		4
        /*0000*/ 	.byte	0x04, 0x37
        /*0002*/ 	.short	(.L_181 - .L_180)
.L_180:
        /*0004*/ 	.word	0x00000082


	//----- nvinfo : EIATTR_KPARAM_INFO
	.align		4
.L_181:
        /*0008*/ 	.byte	0x04, 0x17
        /*000a*/ 	.short	(.L_183 - .L_182)
.L_182:
        /*000c*/ 	.word	0x00000000
        /*0010*/ 	.short	0x0002
        /*0012*/ 	.short	0x0010
        /*0014*/ 	.byte	0x00, 0xf5, 0x21, 0x00


	//----- nvinfo : EIATTR_KPARAM_INFO
	.align		4
.L_183:
        /*0018*/ 	.byte	0x04, 0x17
        /*001a*/ 	.short	(.L_185 - .L_184)
.L_184:
        /*001c*/ 	.word	0x00000000
        /*0020*/ 	.short	0x0001
        /*0022*/ 	.short	0x0008
        /*0024*/ 	.byte	0x00, 0xf0, 0x11, 0x00


	//----- nvinfo : EIATTR_KPARAM_INFO
	.align		4
.L_185:
        /*0028*/ 	.byte	0x04, 0x17
        /*002a*/ 	.short	(.L_187 - .L_186)
.L_186:
        /*002c*/ 	.word	0x00000000
        /*0030*/ 	.short	0x0000
        /*0032*/ 	.short	0x0000
        /*0034*/ 	.byte	0x00, 0xf5, 0x21, 0x00


	//----- nvinfo : EIATTR_SPARSE_MMA_MASK
	.align		4
.L_187:
        /*0038*/ 	.byte	0x03, 0x50
        /*003a*/ 	.short	0x0000


	//----- nvinfo : EIATTR_MAXREG_COUNT
	.align		4
        /*003c*/ 	.byte	0x03, 0x1b
        /*003e*/ 	.short	0x00ff


	//----- nvinfo : EIATTR_NUM_BARRIERS
	.align		4
        /*0040*/ 	.byte	0x02, 0x4c
        /*0042*/ 	.byte	0x01
	.zero		1


	//----- nvinfo : EIATTR_MERCURY_ISA_VERSION
	.align		4
        /*0044*/ 	.byte	0x03, 0x5f
        /*0046*/ 	.short	0x0101


	//----- nvinfo : EIATTR_INT_WARP_WIDE_INSTR_OFFSETS
	.align		4
        /*0048*/ 	.byte	0x04, 0x31
        /*004a*/ 	.short	(.L_189 - .L_188)


	//   ....[0]....
.L_188:
        /*004c*/ 	.word	0x00000440


	//----- nvinfo : EIATTR_VRC_CTA_INIT_COUNT
	.align		4
.L_189:
        /*0050*/ 	.byte	0x02, 0x4a
	.zero		1
	.zero		1


	//----- nvinfo : EIATTR_EXIT_INSTR_OFFSETS
	.align		4
        /*0054*/ 	.byte	0x04, 0x1c
        /*0056*/ 	.short	(.L_191 - .L_190)


	//   ....[0]....
.L_190:
        /*0058*/ 	.word	0x00000090


	//   ....[1]....
        /*005c*/ 	.word	0x00000120


	//   ....[2]....
        /*0060*/ 	.word	0x00000280


	//   ....[3]....
        /*0064*/ 	.word	0x000003c0


	//   ....[4]....
        /*0068*/ 	.word	0x000004b0


	//   ....[5]....
        /*006c*/ 	.word	0x00000600


	//----- nvinfo : EIATTR_CRS_STACK_SIZE
	.align		4
.L_191:
        /*0070*/ 	.byte	0x04, 0x1e
        /*0072*/ 	.short	(.L_193 - .L_192)
.L_192:
        /*0074*/ 	.word	0x00000000


	//----- nvinfo : EIATTR_CBANK_PARAM_SIZE
	.align		4
.L_193:
        /*0078*/ 	.byte	0x03, 0x19
        /*007a*/ 	.short	0x0018


	//----- nvinfo : EIATTR_PARAM_CBANK
	.align		4
        /*007c*/ 	.byte	0x04, 0x0a
        /*007e*/ 	.short	(.L_195 - .L_194)
	.align		4
.L_194:
        /*0080*/ 	.word	index@(.nv.constant0._Z32findLargePrimesAndMultiplyByFourPiiS_)
        /*0084*/ 	.short	0x0380
        /*0086*/ 	.short	0x0018


	//----- nvinfo : EIATTR_SW_WAR
	.align		4
.L_195:
        /*0088*/ 	.byte	0x04, 0x36
        /*008a*/ 	.short	(.L_197 - .L_196)
.L_196:
        /*008c*/ 	.word	0x00000008
.L_197:


//--------------------- .nv.info._Z35findLargePrimesAndTriangularByThreePiiS_ --------------------------
	.section	.nv.info._Z35findLargePrimesAndTriangularByThreePiiS_,"",@"SHT_CUDA_INFO"
	.sectionflags	@""
	.align	4


	//----- nvinfo : EIATTR_CUDA_API_VERSION
	.align		4
        /*0000*/ 	.byte	0x04, 0x37
        /*0002*/ 	.short	(.L_199 - .L_198)
.L_198:
        /*0004*/ 	.word	0x00000082


	//----- nvinfo : EIATTR_KPARAM_INFO
	.align		4
.L_199:
        /*0008*/ 	.byte	0x04, 0x17
        /*000a*/ 	.short	(.L_201 - .L_200)
.L_200:
        /*000c*/ 	.word	0x00000000
        /*0010*/ 	.short	0x0002
        /*0012*/ 	.short	0x0010
        /*0014*/ 	.byte	0x00, 0xf5, 0x21, 0x00


	//----- nvinfo : EIATTR_KPARAM_INFO
	.align		4
.L_201:
        /*0018*/ 	.byte	0x04, 0x17
        /*001a*/ 	.short	(.L_203 - .L_202)
.L_202:
        /*001c*/ 	.word	0x00000000
        /*0020*/ 	.short	0x0001
        /*0022*/ 	.short	0x0008
        /*0024*/ 	.byte	0x00, 0xf0, 0x11, 0x00


	//----- nvinfo : EIATTR_KPARAM_INFO
	.align		4
.L_203:
        /*0028*/ 	.byte	0x04, 0x17
        /*002a*/ 	.short	(.L_205 - .L_204)
.L_204:
        /*002c*/ 	.word	0x00000000
        /*0030*/ 	.short	0x0000
        /*0032*/ 	.short	0x0000
        /*0034*/ 	.byte	0x00, 0xf5, 0x21, 0x00


	//----- nvinfo : EIATTR_SPARSE_MMA_MASK
	.align		4
.L_205:
        /*0038*/ 	.byte	0x03, 0x50
        /*003a*/ 	.short	0x0000


	//----- nvinfo : EIATTR_MAXREG_COUNT
	.align		4
        /*003c*/ 	.byte	0x03, 0x1b
        /*003e*/ 	.short	0x00ff


	//----- nvinfo : EIATTR_NUM_BARRIERS
	.align		4
        /*0040*/ 	.byte	0x02, 0x4c
        /*0042*/ 	.byte	0x01
	.zero		1


	//----- nvinfo : EIATTR_MERCURY_ISA_VERSION
	.align		4
        /*0044*/ 	.byte	0x03, 0x5f
        /*0046*/ 	.short	0x0101


	//----- nvinfo : EIATTR_INT_WARP_WIDE_INSTR_OFFSETS
	.align		4
        /*0048*/ 	.byte	0x04, 0x31
        /*004a*/ 	.short	(.L_207 - .L_206)


	//   ....[0]....
.L_206:
        /*004c*/ 	.word	0x00000440


	//----- nvinfo : EIATTR_VRC_CTA_INIT_COUNT
	.align		4
.L_207:
        /*0050*/ 	.byte	0x02, 0x4a
	.zero		1
	.zero		1


	//----- nvinfo : EIATTR_EXIT_INSTR_OFFSETS
	.align		4
        /*0054*/ 	.byte	0x04, 0x1c
        /*0056*/ 	.short	(.L_209 - .L_208)


	//   ....[0]....
.L_208:
        /*0058*/ 	.word	0x00000090


	//   ....[1]....
        /*005c*/ 	.word	0x00000120


	//   ....[2]....
        /*0060*/ 	.word	0x00000280


	//   ....[3]....
        /*0064*/ 	.word	0x000003c0


	//   ....[4]....
        /*0068*/ 	.word	0x000004b0


	//   ....[5]....
        /*006c*/ 	.word	0x00000600


	//----- nvinfo : EIATTR_CRS_STACK_SIZE
	.align		4
.L_209:
        /*0070*/ 	.byte	0x04, 0x1e
        /*0072*/ 	.short	(.L_211 - .L_210)
.L_210:
        /*0074*/ 	.word	0x00000000


	//----- nvinfo : EIATTR_CBANK_PARAM_SIZE
	.align		4
.L_211:
        /*0078*/ 	.byte	0x03, 0x19
        /*007a*/ 	.short	0x0018


	//----- nvinfo : EIATTR_PARAM_CBANK
	.align		4
        /*007c*/ 	.byte	0x04, 0x0a
        /*007e*/ 	.short	(.L_213 - .L_212)
	.align		4
.L_212:
        /*0080*/ 	.word	index@(.nv.constant0._Z35findLargePrimesAndTriangularByThreePiiS_)
        /*0084*/ 	.short	0x0380
        /*0086*/ 	.short	0x0018


	//----- nvinfo : EIATTR_SW_WAR
	.align		4
.L_213:
        /*0088*/ 	.byte	0x04, 0x36
        /*008a*/ 	.short	(.L_215 - .L_214)
.L_214:
        /*008c*/ 	.word	0x00000008
.L_215:


//--------------------- .nv.info._Z31findLargePrimesAndMultiplyByTwoPiiS_ --------------------------
	.section	.nv.info._Z31findLargePrimesAndMultiplyByTwoPiiS_,"",@"SHT_CUDA_INFO"
	.sectionflags	@""
	.align	4


	//----- nvinfo : EIATTR_CUDA_API_VERSION
	.align		4
        /*0000*/ 	.byte	0x04, 0x37
        /*0002*/ 	.short	(.L_217 - .L_216)
.L_216:
        /*0004*/ 	.word	0x00000082


	//----- nvinfo : EIATTR_KPARAM_INFO
	.align		4
.L_217:
        /*0008*/ 	.byte	0x04, 0x17
        /*000a*/ 	.short	(.L_219 - .L_218)
.L_218:
        /*000c*/ 	.word	0x00000000
        /*0010*/ 	.short	0x0002
        /*0012*/ 	.short	0x0010
        /*0014*/ 	.byte	0x00, 0xf5, 0x21, 0x00


	//----- nvinfo : EIATTR_KPARAM_INFO
	.align		4
.L_219:
        /*0018*/ 	.byte	0x04, 0x17
        /*001a*/ 	.short	(.L_221 - .L_220)
.L_220:
        /*001c*/ 	.word	0x00000000
        /*0020*/ 	.short	0x0001
        /*0022*/ 	.short	0x0008
        /*0024*/ 	.byte	0x00, 0xf0, 0x11, 0x00


	//----- nvinfo : EIATTR_KPARAM_INFO
	.align		4
.L_221:
        /*0028*/ 	.byte	0x04, 0x17
        /*002a*/ 	.short	(.L_223 - .L_222)
.L_222:
        /*002c*/ 	.word	0x00000000
        /*0030*/ 	.short	0x0000
        /*0032*/ 	.short	0x0000
        /*0034*/ 	.byte	0x00, 0xf5, 0x21, 0x00


	//----- nvinfo : EIATTR_SPARSE_MMA_MASK
	.align		4
.L_223:
        /*0038*/ 	.byte	0x03, 0x50
        /*003a*/ 	.short	0x0000


	//----- nvinfo : EIATTR_MAXREG_COUNT
	.align		4
        /*003c*/ 	.byte	0x03, 0x1b
        /*003e*/ 	.short	0x00ff


	//----- nvinfo : EIATTR_NUM_BARRIERS
	.align		4
        /*0040*/ 	.byte	0x02, 0x4c
        /*0042*/ 	.byte	0x01
	.zero		1


	//----- nvinfo : EIATTR_MERCURY_ISA_VERSION
	.align		4
        /*0044*/ 	.byte	0x03, 0x5f
        /*0046*/ 	.short	0x0101


	//----- nvinfo : EIATTR_INT_WARP_WIDE_INSTR_OFFSETS
	.align		4
        /*0048*/ 	.byte	0x04, 0x31
        /*004a*/ 	.short	(.L_225 - .L_224)


	//   ....[0]....
.L_224:
        /*004c*/ 	.word	0x00000430


	//----- nvinfo : EIATTR_VRC_CTA_INIT_COUNT
	.align		4
.L_225:
        /*0050*/ 	.byte	0x02, 0x4a
	.zero		1
	.zero		1


	//----- nvinfo : EIATTR_EXIT_INSTR_OFFSETS
	.align		4
        /*0054*/ 	.byte	0x04, 0x1c
        /*0056*/ 	.short	(.L_227 - .L_226)


	//   ....[0]....
.L_226:
        /*0058*/ 	.word	0x00000080


	//   ....[1]....
        /*005c*/ 	.word	0x00000110


	//   ....[2]....
        /*0060*/ 	.word	0x00000270


	//   ....[3]....
        /*0064*/ 	.word	0x000003b0


	//   ....[4]....
        /*0068*/ 	.word	0x000004a0


	//   ....[5]....
        /*006c*/ 	.word	0x000005e0


	//----- nvinfo : EIATTR_CRS_STACK_SIZE
	.align		4
.L_227:
        /*0070*/ 	.byte	0x04, 0x1e
        /*0072*/ 	.short	(.L_229 - .L_228)
.L_228:
        /*0074*/ 	.word	0x00000000


	//----- nvinfo : EIATTR_CBANK_PARAM_SIZE
	.align		4
.L_229:
        /*0078*/ 	.byte	0x03, 0x19
        /*007a*/ 	.short	0x0018


	//----- nvinfo : EIATTR_PARAM_CBANK
	.align		4
        /*007c*/ 	.byte	0x04, 0x0a
        /*007e*/ 	.short	(.L_231 - .L_230)
	.align		4
.L_230:
        /*0080*/ 	.word	index@(.nv.constant0._Z31findLargePrimesAndMultiplyByTwoPiiS_)
        /*0084*/ 	.short	0x0380
        /*0086*/ 	.short	0x0018


	//----- nvinfo : EIATTR_SW_WAR
	.align		4
.L_231:
        /*0088*/ 	.byte	0x04, 0x36
        /*008a*/ 	.short	(.L_233 - .L_232)
.L_232:
        /*008c*/ 	.word	0x00000008
.L_233:


//--------------------- .nv.info._Z28findLargePrimesAndTriangularPiiS_ --------------------------
	.section	.nv.info._Z28findLargePrimesAndTriangularPiiS_,"",@"SHT_CUDA_INFO"
	.sectionflags	@""
	.align	4


	//----- nvinfo : EIATTR_CUDA_API_VERSION
	.align		4
        /*0000*/ 	.byte	0x04, 0x37
        /*0002*/ 	.short	(.L_235 - .L_234)
.L_234:
        /*0004*/ 	.word	0x00000082


	//----- nvinfo : EIATTR_KPARAM_INFO
	.align		4
.L_235:
        /*0008*/ 	.byte	0x04, 0x17
        /*000a*/ 	.short	(.L_237 - .L_236)
.L_236:
        /*000c*/ 	.word	0x00000000
        /*0010*/ 	.short	0x0002
        /*0012*/ 	.short	0x0010
        /*0014*/ 	.byte	0x00, 0xf5, 0x21, 0x00


	//----- nvinfo : EIATTR_KPARAM_INFO
	.align		4
.L_237:
        /*0018*/ 	.byte	0x04, 0x17
        /*001a*/ 	.short	(.L_239 - .L_238)
.L_238:
        /*001c*/ 	.word	0x00000000
        /*0020*/ 	.short	0x0001
        /*0022*/ 	.short	0x0008
        /*0024*/ 	.byte	0x00, 0xf0, 0x11, 0x00


	//----- nvinfo : EIATTR_KPARAM_INFO
	.align		4
.L_239:
        /*0028*/ 	.byte	0x04, 0x17
        /*002a*/ 	.short	(.L_241 - .L_240)
.L_240:
        /*002c*/ 	.word	0x00000000
        /*0030*/ 	.short	0x0000
        /*0032*/ 	.short	0x0000
        /*0034*/ 	.byte	0x00, 0xf5, 0x21, 0x00


	//----- nvinfo : EIATTR_SPARSE_MMA_MASK
	.align		4
.L_241:
        /*0038*/ 	.byte	0x03, 0x50
        /*003a*/ 	.short	0x0000


	//----- nvinfo : EIATTR_MAXREG_COUNT
	.align		4
        /*003c*/ 	.byte	0x03, 0x1b
        /*003e*/ 	.short	0x00ff


	//----- nvinfo : EIATTR_NUM_BARRIERS
	.align		4
        /*0040*/ 	.byte	0x02, 0x4c
        /*0042*/ 	.byte	0x01
	.zero		1


	//----- nvinfo : EIATTR_MERCURY_ISA_VERSION
	.align		4
        /*0044*/ 	.byte	0x03, 0x5f
        /*0046*/ 	.short	0x0101


	//----- nvinfo : EIATTR_INT_WARP_WIDE_INSTR_OFFSETS
	.align		4
        /*0048*/ 	.byte	0x04, 0x31
        /*004a*/ 	.short	(.L_243 - .L_242)


	//   ....[0]....
.L_242:
        /*004c*/ 	.word	0x00000440


	//----- nvinfo : EIATTR_VRC_CTA_INIT_COUNT
	.align		4
.L_243:
        /*0050*/ 	.byte	0x02, 0x4a
	.zero		1
	.zero		1


	//----- nvinfo : EIATTR_EXIT_INSTR_OFFSETS
	.align		4
        /*0054*/ 	.byte	0x04, 0x1c
        /*0056*/ 	.short	(.L_245 - .L_244)


	//   ....[0]....
.L_244:
        /*0058*/ 	.word	0x00000090


	//   ....[1]....
        /*005c*/ 	.word	0x00000120


	//   ....[2]....
        /*0060*/ 	.word	0x00000280


	//   ....[3]....
        /*0064*/ 	.word	0x000003c0


	//   ....[4]....
        /*0068*/ 	.word	0x000004b0


	//   ....[5]....
        /*006c*/ 	.word	0x00000610


	//----- nvinfo : EIATTR_CRS_STACK_SIZE
	.align		4
.L_245:
        /*0070*/ 	.byte	0x04, 0x1e
        /*0072*/ 	.short	(.L_247 - .L_246)
.L_246:
        /*0074*/ 	.word	0x00000000


	//----- nvinfo : EIATTR_CBANK_PARAM_SIZE
	.align		4
.L_247:
        /*0078*/ 	.byte	0x03, 0x19
        /*007a*/ 	.short	0x0018


	//----- nvinfo : EIATTR_PARAM_CBANK
	.align		4
        /*007c*/ 	.byte	0x04, 0x0a
        /*007e*/ 	.short	(.L_249 - .L_248)
	.align		4
.L_248:
        /*0080*/ 	.word	index@(.nv.constant0._Z28findLargePrimesAndTriangularPiiS_)
        /*0084*/ 	.short	0x0380
        /*0086*/ 	.short	0x0018


	//----- nvinfo : EIATTR_SW_WAR
	.align		4
.L_249:
        /*0088*/ 	.byte	0x04, 0x36
        /*008a*/ 	.short	(.L_251 - .L_250)
.L_250:
        /*008c*/ 	.word	0x00000008
.L_251:


//--------------------- .nv.info._Z25generatePrimesAndMultiplyPiiS_ --------------------------
	.section	.nv.info._Z25generatePrimesAndMultiplyPiiS_,"",@"SHT_CUDA_INFO"
	.sectionflags	@""
	.align	4


	//----- nvinfo : EIATTR_CUDA_API_VERSION
	.align		4
        /*0000*/ 	.byte	0x04, 0x37
        /*0002*/ 	.short	(.L_253 - .L_252)
.L_252:
        /*0004*/ 	.word	0x00000082


	//----- nvinfo : EIATTR_KPARAM_INFO
	.align		4
.L_253:
        /*0008*/ 	.byte	0x04, 0x17
        /*000a*/ 	.short	(.L_255 - .L_254)
.L_254:
        /*000c*/ 	.word	0x00000000
        /*0010*/ 	.short	0x0002
        /*0012*/ 	.short	0x0010
        /*0014*/ 	.byte	0x00, 0xf5, 0x21, 0x00


	//----- nvinfo : EIATTR_KPARAM_INFO
	.align		4
.L_255:
        /*0018*/ 	.byte	0x04, 0x17
        /*001a*/ 	.short	(.L_257 - .L_256)
.L_256:
        /*001c*/ 	.word	0x00000000
        /*0020*/ 	.short	0x0001
        /*0022*/ 	.short	0x0008
        /*0024*/ 	.byte	0x00, 0xf0, 0x11, 0x00


	//----- nvinfo : EIATTR_KPARAM_INFO
	.align		4
.L_257:
        /*0028*/ 	.byte	0x04, 0x17
        /*002a*/ 	.short	(.L_259 - .L_258)
.L_258:
        /*002c*/ 	.word	0x00000000
        /*0030*/ 	.short	0x0000
        /*0032*/ 	.short	0x0000
        /*0034*/ 	.byte	0x00, 0xf5, 0x21, 0x00


	//----- nvinfo : EIATTR_SPARSE_MMA_MASK
	.align		4
.L_259:
        /*0038*/ 	.byte	0x03, 0x50
        /*003a*/ 	.short	0x0000


	//----- nvinfo : EIATTR_MAXREG_COUNT
	.align		4
        /*003c*/ 	.byte	0x03, 0x1b
        /*003e*/ 	.short	0x00ff


	//----- nvinfo : EIATTR_NUM_BARRIERS
	.align		4
        /*0040*/ 	.byte	0x02, 0x4c
        /*0042*/ 	.byte	0x01
	.zero		1


	//----- nvinfo : EIATTR_MERCURY_ISA_VERSION
	.align		4
        /*0044*/ 	.byte	0x03, 0x5f
        /*0046*/ 	.short	0x0101


	//----- nvinfo : EIATTR_INT_WARP_WIDE_INSTR_OFFSETS
	.align		4
        /*0048*/ 	.byte	0x04, 0x31
        /*004a*/ 	.short	(.L_261 - .L_260)


	//   ....[0]....
.L_260:
        /*004c*/ 	.word	0x00000440


	//----- nvinfo : EIATTR_VRC_CTA_INIT_COUNT
	.align		4
.L_261:
        /*0050*/ 	.byte	0x02, 0x4a
	.zero		1
	.zero		1


	//----- nvinfo : EIATTR_EXIT_INSTR_OFFSETS
	.align		4
        /*0054*/ 	.byte	0x04, 0x1c
        /*0056*/ 	.short	(.L_263 - .L_262)


	//   ....[0]....
.L_262:
        /*0058*/ 	.word	0x00000090


	//   ....[1]....
        /*005c*/ 	.word	0x00000120


	//   ....[2]....
        /*0060*/ 	.word	0x00000280


	//   ....[3]....
        /*0064*/ 	.word	0x000003c0


	//   ....[4]....
        /*0068*/ 	.word	0x000004b0


	//   ....[5]....
        /*006c*/ 	.word	0x00000610


	//----- nvinfo : EIATTR_CRS_STACK_SIZE
	.align		4
.L_263:
        /*0070*/ 	.byte	0x04, 0x1e
        /*0072*/ 	.short	(.L_265 - .L_264)
.L_264:
        /*0074*/ 	.word	0x00000000


	//----- nvinfo : EIATTR_CBANK_PARAM_SIZE
	.align		4
.L_265:
        /*0078*/ 	.byte	0x03, 0x19
        /*007a*/ 	.short	0x0018


	//----- nvinfo : EIATTR_PARAM_CBANK
	.align		4
        /*007c*/ 	.byte	0x04, 0x0a
        /*007e*/ 	.short	(.L_267 - .L_266)
	.align		4
.L_266:
        /*0080*/ 	.word	index@(.nv.constant0._Z25generatePrimesAndMultiplyPiiS_)
        /*0084*/ 	.short	0x0380
        /*0086*/ 	.short	0x0018


	//----- nvinfo : EIATTR_SW_WAR
	.align		4
.L_267:
        /*0088*/ 	.byte	0x04, 0x36
        /*008a*/ 	.short	(.L_269 - .L_268)
.L_268:
        /*008c*/ 	.word	0x00000008
.L_269:


//--------------------- .nv.info._Z15findLargePrimesPiiS_ --------------------------
	.section	.nv.info._Z15findLargePrimesPiiS_,"",@"SHT_CUDA_INFO"
	.sectionflags	@""
	.align	4


	//----- nvinfo : EIATTR_CUDA_API_VERSION
	.align		4
        /*0000*/ 	.byte	0x04, 0x37
        /*0002*/ 	.short	(.L_271 - .L_270)
.L_270:
        /*0004*/ 	.word	0x00000082


	//----- nvinfo : EIATTR_KPARAM_INFO
	.align		4
.L_271:
        /*0008*/ 	.byte	0x04, 0x17
        /*000a*/ 	.short	(.L_273 - .L_272)
.L_272:
        /*000c*/ 	.word	0x00000000
        /*0010*/ 	.short	0x0002
        /*0012*/ 	.short	0x0010
        /*0014*/ 	.byte	0x00, 0xf5, 0x21, 0x00


	//----- nvinfo : EIATTR_KPARAM_INFO
	.align		4
.L_273:
        /*0018*/ 	.byte	0x04, 0x17
        /*001a*/ 	.short	(.L_275 - .L_274)
.L_274:
        /*001c*/ 	.word	0x00000000
        /*0020*/ 	.short	0x0001
        /*0022*/ 	.short	0x0008
        /*0024*/ 	.byte	0x00, 0xf0, 0x11, 0x00


	//----- nvinfo : EIATTR_KPARAM_INFO
	.align		4
.L_275:
        /*0028*/ 	.byte	0x04, 0x17
        /*002a*/ 	.short	(.L_277 - .L_276)
.L_276:
        /*002c*/ 	.word	0x00000000
        /*0030*/ 	.short	0x0000
        /*0032*/ 	.short	0x0000
        /*0034*/ 	.byte	0x00, 0xf5, 0x21, 0x00


	//----- nvinfo : EIATTR_SPARSE_MMA_MASK
	.align		4
.L_277:
        /*0038*/ 	.byte	0x03, 0x50
        /*003a*/ 	.short	0x0000


	//----- nvinfo : EIATTR_MAXREG_COUNT
	.align		4
        /*003c*/ 	.byte	0x03, 0x1b
        /*003e*/ 	.short	0x00ff


	//----- nvinfo : EIATTR_NUM_BARRIERS
	.align		4
        /*0040*/ 	.byte	0x02, 0x4c
        /*0042*/ 	.byte	0x01
	.zero		1


	//----- nvinfo : EIATTR_MERCURY_ISA_VERSION
	.align		4
        /*0044*/ 	.byte	0x03, 0x5f
        /*0046*/ 	.short	0x0101


	//----- nvinfo : EIATTR_INT_WARP_WIDE_INSTR_OFFSETS
	.align		4
        /*0048*/ 	.byte	0x04, 0x31
        /*004a*/ 	.short	(.L_279 - .L_278)


	//   ....[0]....
.L_278:
        /*004c*/ 	.word	0x00000430


	//----- nvinfo : EIATTR_VRC_CTA_INIT_COUNT
	.align		4
.L_279:
        /*0050*/ 	.byte	0x02, 0x4a
	.zero		1
	.zero		1


	//----- nvinfo : EIATTR_EXIT_INSTR_OFFSETS
	.align		4
        /*0054*/ 	.byte	0x04, 0x1c
        /*0056*/ 	.short	(.L_281 - .L_280)


	//   ....[0]....
.L_280:
        /*0058*/ 	.word	0x00000080


	//   ....[1]....
        /*005c*/ 	.word	0x00000110


	//   ....[2]....
        /*0060*/ 	.word	0x00000270


	//   ....[3]....
        /*0064*/ 	.word	0x000003b0


	//   ....[4]....
        /*0068*/ 	.word	0x000004a0


	//   ....[5]....
        /*006c*/ 	.word	0x00000510


	//   ....[6]....
        /*0070*/ 	.word	0x00000580


	//----- nvinfo : EIATTR_CRS_STACK_SIZE
	.align		4
.L_281:
        /*0074*/ 	.byte	0x04, 0x1e
        /*0076*/ 	.short	(.L_283 - .L_282)
.L_282:
        /*0078*/ 	.word	0x00000000


	//----- nvinfo : EIATTR_CBANK_PARAM_SIZE
	.align		4
.L_283:
        /*007c*/ 	.byte	0x03, 0x19
        /*007e*/ 	.short	0x0018


	//----- nvinfo : EIATTR_PARAM_CBANK
	.align		4
        /*0080*/ 	.byte	0x04, 0x0a
        /*0082*/ 	.short	(.L_285 - .L_284)
	.align		4
.L_284:
        /*0084*/ 	.word	index@(.nv.constant0._Z15findLargePrimesPiiS_)
        /*0088*/ 	.short	0x0380
        /*008a*/ 	.short	0x0018


	//----- nvinfo : EIATTR_SW_WAR
	.align		4
.L_285:
        /*008c*/ 	.byte	0x04, 0x36
        /*008e*/ 	.short	(.L_287 - .L_286)
.L_286:
        /*0090*/ 	.word	0x00000008
.L_287:


//--------------------- .nv.callgraph             --------------------------
	.section	.nv.callgraph,"",@"SHT_CUDA_CALLGRAPH"
	.align	4
	.sectionentsize	8
	.align		4
        /*0000*/ 	.word	0x00000000
	.align		4
        /*0004*/ 	.word	0xffffffff
	.align		4
        /*0008*/ 	.word	0x00000000
	.align		4
        /*000c*/ 	.word	0xfffffffe
	.align		4
        /*0010*/ 	.word	0x00000000
	.align		4
        /*0014*/ 	.word	0xfffffffd
	.align		4
        /*0018*/ 	.word	0x00000000
	.align		4
        /*001c*/ 	.word	0xfffffffc


//--------------------- .text._Z31findLargePrimesAndMultiplyByTenPiiS_ --------------------------
	.section	.text._Z31findLargePrimesAndMultiplyByTenPiiS_,"ax",@progbits
	.align	128
        .global         _Z31findLargePrimesAndMultiplyByTenPiiS_
        .type           _Z31findLargePrimesAndMultiplyByTenPiiS_,@function
        .size           _Z31findLargePrimesAndMultiplyByTenPiiS_,(.L_x_82 - _Z31findLargePrimesAndMultiplyByTenPiiS_)
        .other          _Z31findLargePrimesAndMultiplyByTenPiiS_,@"STO_CUDA_ENTRY STV_DEFAULT"
_Z31findLargePrimesAndMultiplyByTenPiiS_:
.text._Z31findLargePrimesAndMultiplyByTenPiiS_:
[----:B------:R-:W-:Y:S01]  /*0000*/  LDC R1, c[0x0][0x37c] ;  /* 0x0000df00ff017b82 */ /* 0x000fe20000000800 */
[----:B------:R-:W0:Y:S07]  /*0010*/  S2R R2, SR_TID.X ;  /* 0x0000000000027919 */ /* 0x000e2e0000002100 */
[----:B------:R-:W0:Y:S01]  /*0020*/  S2UR UR4, SR_CTAID.X ;  /* 0x00000000000479c3 */ /* 0x000e220000002500 */
[----:B------:R-:W1:Y:S07]  /*0030*/  LDCU UR5, c[0x0][0x388] ;  /* 0x00007100ff0577ac */ /* 0x000e6e0008000800 */
[----:B------:R-:W0:Y:S02]  /*0040*/  LDC R3, c[0x0][0x360] ;  /* 0x0000d800ff037b82 */ /* 0x000e240000000800 */
[----:B0-----:R-:W-:-:S05]  /*0050*/  IMAD R0, R3, UR4, R2 ;  /* 0x0000000403007c24 */ /* 0x001fca000f8e0202 */
[----:B-1----:R-:W-:-:S04]  /*0060*/  ISETP.GE.AND P0, PT, R0, UR5, PT ;  /* 0x0000000500007c0c */ /* 0x002fc8000bf06270 */
[----:B------:R-:W-:-:S13]  /*0070*/  ISETP.LT.OR P0, PT, R0, 0x2, P0 ;  /* 0x000000020000780c */ /* 0x000fda0000701670 */
[----:B------:R-:W-:Y:S05]  /*0080*/  @P0 EXIT ;  /* 0x000000000000094d */ /* 0x000fea0003800000 */
[----:B------:R-:W-:Y:S01]  /*0090*/  ISETP.GE.U32.AND P0, PT, R0, 0x4, PT ;  /* 0x000000040000780c */ /* 0x000fe20003f06070 */
[----:B------:R-:W0:Y:S01]  /*00a0*/  LDCU.64 UR4, c[0x0][0x358] ;  /* 0x00006b00ff0477ac */ /* 0x000e220008000a00 */
[----:B------:R-:W-:Y:S11]  /*00b0*/  BSSY.RECONVERGENT B0, `(.L_x_0) ;  /* 0x0000035000007945 */ /* 0x000ff60003800200 */
[----:B------:R-:W-:Y:S05]  /*00c0*/  @!P0 BRA `(.L_x_1) ;  /* 0x0000000000cc8947 */ /* 0x000fea0003800000 */
[C---:B------:R-:W-:Y:S01]  /*00d0*/  IMAD R4, R0.reuse, -0x55555555, RZ ;  /* 0xaaaaaaab00047824 */ /* 0x040fe200078e02ff */
[----:B------:R-:W-:-:S04]  /*00e0*/  LOP3.LUT R3, R0, 0x1, RZ, 0xc0, !PT ;  /* 0x0000000100037812 */ /* 0x000fc800078ec0ff */
[----:B------:R-:W-:-:S04]  /*00f0*/  ISETP.GE.U32.AND P0, PT, R4, 0x55555556, PT ;  /* 0x555555560400780c */ /* 0x000fc80003f06070 */
[----:B------:R-:W-:-:S13]  /*0100*/  ISETP.NE.U32.OR P0, PT, R3, 0x1, !P0 ;  /* 0x000000010300780c */ /* 0x000fda0004705470 */
[----:B0-----:R-:W-:Y:S05]  /*0110*/  @P0 EXIT ;  /* 0x000000000000094d */ /* 0x001fea0003800000 */
[----:B------:R-:W-:-:S13]  /*0120*/  ISETP.GE.U32.AND P0, PT, R0, 0x19, PT ;  /* 0x000000190000780c */ /* 0x000fda0003f06070 */
[----:B------:R-:W-:Y:S05]  /*0130*/  @!P0 BRA `(.L_x_1) ;  /* 0x0000000000b08947 */ /* 0x000fea0003800000 */
[----:B------:R-:W-:-:S07]  /*0140*/  IMAD.MOV.U32 R3, RZ, RZ, 0x5 ;  /* 0x00000005ff037424 */ /* 0x000fce00078e00ff */
.L_x_2:
[----:B------:R-:W0:Y:S01]  /*0150*/  I2F.U32.RP R6, R3 ;  /* 0x0000000300067306 */ /* 0x000e220000209000 */
[----:B------:R-:W-:-:S07]  /*0160*/  ISETP.NE.U32.AND P1, PT, R3, RZ, PT ;  /* 0x000000ff0300720c */ /* 0x000fce0003f25070 */
[----:B0-----:R-:W0:Y:S02]  /*0170*/  MUFU.RCP R6, R6 ;  /* 0x0000000600067308 */ /* 0x001e240000001000 */
[----:B0-----:R-:W-:-:S06]  /*0180*/  VIADD R4, R6, 0xffffffe ;  /* 0x0ffffffe06047836 */ /* 0x001fcc0000000000 */
[----:B------:R0:W1:Y:S02]  /*0190*/  F2I.FTZ.U32.TRUNC.NTZ R5, R4 ;  /* 0x0000000400057305 */ /* 0x000064000021f000 */
[----:B0-----:R-:W-:Y:S02]  /*01a0*/  HFMA2 R4, -RZ, RZ, 0, 0 ;  /* 0x00000000ff047431 */ /* 0x001fe400000001ff */
[----:B-1----:R-:W-:-:S04]  /*01b0*/  IMAD.MOV R8, RZ, RZ, -R5 ;  /* 0x000000ffff087224 */ /* 0x002fc800078e0a05 */
[----:B------:R-:W-:-:S04]  /*01c0*/  IMAD R7, R8, R3, RZ ;  /* 0x0000000308077224 */ /* 0x000fc800078e02ff */
[----:B------:R-:W-:-:S06]  /*01d0*/  IMAD.HI.U32 R5, R5, R7, R4 ;  /* 0x0000000705057227 */ /* 0x000fcc00078e0004 */
[----:B------:R-:W-:-:S04]  /*01e0*/  IMAD.HI.U32 R5, R5, R0, RZ ;  /* 0x0000000005057227 */ /* 0x000fc800078e00ff */
[----:B------:R-:W-:-:S04]  /*01f0*/  IMAD.MOV R5, RZ, RZ, -R5 ;  /* 0x000000ffff057224 */ /* 0x000fc800078e0a05 */
[----:B------:R-:W-:-:S05]  /*0200*/  IMAD R8, R3, R5, R0 ;  /* 0x0000000503087224 */ /* 0x000fca00078e0200 */
[----:B------:R-:W-:-:S13]  /*0210*/  ISETP.GE.U32.AND P0, PT, R8, R3, PT ;  /* 0x000000030800720c */ /* 0x000fda0003f06070 */
[----:B------:R-:W-:-:S05]  /*0220*/  @P0 IMAD.IADD R8, R8, 0x1, -R3 ;  /* 0x0000000108080824 */ /* 0x000fca00078e0a03 */
[----:B------:R-:W-:-:S13]  /*0230*/  ISETP.GE.U32.AND P0, PT, R8, R3, PT ;  /* 0x000000030800720c */ /* 0x000fda0003f06070 */
[-C--:B------:R-:W-:Y:S02]  /*0240*/  @P0 IADD3 R8, PT, PT, R8, -R3.reuse, RZ ;  /* 0x8000000308080210 */ /* 0x080fe40007ffe0ff */
[----:B------:R-:W-:-:S04]  /*0250*/  @!P1 LOP3.LUT R8, RZ, R3, RZ, 0x33, !PT ;  /* 0x00000003ff089212 */ /* 0x000fc800078e33ff */
[----:B------:R-:W-:-:S13]  /*0260*/  ISETP.NE.AND P0, PT, R8, RZ, PT ;  /* 0x000000ff0800720c */ /* 0x000fda0003f05270 */
[----:B------:R-:W-:Y:S05]  /*0270*/  @!P0 EXIT ;  /* 0x000000000000894d */ /* 0x000fea0003800000 */
[----:B------:R-:W-:-:S04]  /*0280*/  VIADD R7, R3, 0x2 ;  /* 0x0000000203077836 */ /* 0x000fc80000000000 */
[----:B------:R-:W0:Y:S01]  /*0290*/  I2F.U32.RP R6, R7 ;  /* 0x0000000700067306 */ /* 0x000e220000209000 */
[----:B------:R-:W-:Y:S02]  /*02a0*/  IADD3 R9, PT, PT, RZ, -R7, RZ ;  /* 0x80000007ff097210 */ /* 0x000fe40007ffe0ff */
[----:B------:R-:W-:-:S05]  /*02b0*/  ISETP.NE.U32.AND P1, PT, R7, RZ, PT ;  /* 0x000000ff0700720c */ /* 0x000fca0003f25070 */
[----:B0-----:R-:W0:Y:S02]  /*02c0*/  MUFU.RCP R6, R6 ;  /* 0x0000000600067308 */ /* 0x001e240000001000 */
[----:B0-----:R-:W-:-:S06]  /*02d0*/  VIADD R4, R6, 0xffffffe ;  /* 0x0ffffffe06047836 */ /* 0x001fcc0000000000 */
[----:B------:R0:W1:Y:S02]  /*02e0*/  F2I.FTZ.U32.TRUNC.NTZ R5, R4 ;  /* 0x0000000400057305 */ /* 0x000064000021f000 */
[----:B0-----:R-:W-:Y:S02]  /*02f0*/  IMAD.MOV.U32 R4, RZ, RZ, RZ ;  /* 0x000000ffff047224 */ /* 0x001fe400078e00ff */
[----:B-1----:R-:W-:-:S04]  /*0300*/  IMAD R9, R9, R5, RZ ;  /* 0x0000000509097224 */ /* 0x002fc800078e02ff */
[----:B------:R-:W-:-:S06]  /*0310*/  IMAD.HI.U32 R5, R5, R9, R4 ;  /* 0x0000000905057227 */ /* 0x000fcc00078e0004 */
[----:B------:R-:W-:-:S04]  /*0320*/  IMAD.HI.U32 R5, R5, R0, RZ ;  /* 0x0000000005057227 */ /* 0x000fc800078e00ff */
[----:B------:R-:W-:-:S04]  /*0330*/  IMAD.MOV R5, RZ, RZ, -R5 ;  /* 0x000000ffff057224 */ /* 0x000fc800078e0a05 */
[----:B------:R-:W-:-:S05]  /*0340*/  IMAD R8, R7, R5, R0 ;  /* 0x0000000507087224 */ /* 0x000fca00078e0200 */
[----:B------:R-:W-:-:S13]  /*0350*/  ISETP.GE.U32.AND P0, PT, R8, R7, PT ;  /* 0x000000070800720c */ /* 0x000fda0003f06070 */
[----:B------:R-:W-:-:S04]  /*0360*/  @P0 IADD3 R8, PT, PT, -R7, R8, RZ ;  /* 0x0000000807080210 */ /* 0x000fc80007ffe1ff */
[----:B------:R-:W-:-:S13]  /*0370*/  ISETP.GE.U32.AND P0, PT, R8, R7, PT ;  /* 0x000000070800720c */ /* 0x000fda0003f06070 */
[----:B------:R-:W-:Y:S01]  /*0380*/  @P0 IMAD.IADD R8, R8, 0x1, -R7 ;  /* 0x0000000108080824 */ /* 0x000fe200078e0a07 */
[----:B------:R-:W-:-:S04]  /*0390*/  @!P1 LOP3.LUT R8, RZ, R7, RZ, 0x33, !PT ;  /* 0x00000007ff089212 */ /* 0x000fc800078e33ff */
[----:B------:R-:W-:-:S13]  /*03a0*/  ISETP.NE.AND P0, PT, R8, RZ, PT ;  /* 0x000000ff0800720c */ /* 0x000fda0003f05270 */
[----:B------:R-:W-:Y:S05]  /*03b0*/  @!P0 EXIT ;  /* 0x000000000000894d */ /* 0x000fea0003800000 */
[----:B------:R-:W-:-:S05]  /*03c0*/  IADD3 R3, PT, PT, R3, 0x6, RZ ;  /* 0x0000000603037810 */ /* 0x000fca0007ffe0ff */
[----:B------:R-:W-:-:S05]  /*03d0*/  IMAD R5, R3, R3, RZ ;  /* 0x0000000303057224 */ /* 0x000fca00078e02ff */
[----:B------:R-:W-:-:S13]  /*03e0*/  ISETP.GT.AND P0, PT, R5, R0, PT ;  /* 0x000000000500720c */ /* 0x000fda0003f04270 */
[----:B------:R-:W-:Y:S05]  /*03f0*/  @!P0 BRA `(.L_x_2) ;  /* 0xfffffffc00548947 */ /* 0x000fea000383ffff */
.L_x_1:
[----:B0-----:R-:W-:Y:S05]  /*0400*/  BSYNC.RECONVERGENT B0 ;  /* 0x0000000000007941 */ /* 0x001fea0003800200 */
.L_x_0:
[----:B------:R-:W0:Y:S01]  /*0410*/  S2R R6, SR_LANEID ;  /* 0x0000000000067919 */ /* 0x000e220000000000 */
[----:B------:R-:W1:Y:S01]  /*0420*/  LDC.64 R4, c[0x0][0x390] ;  /* 0x0000e400ff047b82 */ /* 0x000e620000000a00 */
[----:B------:R-:W-:Y:S01]  /*0430*/  VOTEU.ANY UR6, UPT, PT ;  /* 0x0000000000067886 */ /* 0x000fe200038e0100 */
[----:B------:R-:W-:Y:S01]  /*0440*/  ISETP.NE.AND P0, PT, R2, RZ, PT ;  /* 0x000000ff0200720c */ /* 0x000fe20003f05270 */
[----:B------:R-:W-:Y:S02]  /*0450*/  UFLO.U32 UR7, UR6 ;  /* 0x00000006000772bd */ /* 0x000fe400080e0000 */
[----:B------:R-:W1:Y:S04]  /*0460*/  POPC R3, UR6 ;  /* 0x0000000600037d09 */ /* 0x000e680008000000 */
[----:B0-----:R-:W-:-:S13]  /*0470*/  ISETP.EQ.U32.AND P1, PT, R6, UR7, PT ;  /* 0x0000000706007c0c */ /* 0x001fda000bf22070 */
[----:B-1----:R0:W-:Y:S01]  /*0480*/  @P1 REDG.E.ADD.STRONG.GPU desc[UR4][R4.64], R3 ;  /* 0x000000030400198e */ /* 0x0021e2000c12e104 */
[----:B------:R-:W-:Y:S06]  /*0490*/  BAR.SYNC.DEFER_BLOCKING 0x0 ;  /* 0x0000000000007b1d */ /* 0x000fec0000010000 */
[----:B------:R-:W-:Y:S05]  /*04a0*/  @P0 EXIT ;  /* 0x000000000000094d */ /* 0x000fea0003800000 */
[----:B0-----:R-:W2:Y:S01]  /*04b0*/  LDG.E R3, desc[UR4][R4.64] ;  /* 0x0000000404037981 */ /* 0x001ea2000c1e1900 */
[----:B------:R-:W2:Y:S02]  /*04c0*/  LDC.64 R6, c[0x0][0x380] ;  /* 0x0000e000ff067b82 */ /* 0x000ea40000000a00 */
[----:B--2---:R-:W-:-:S06]  /*04d0*/  IMAD.WIDE R2, R3, 0x4, R6 ;  /* 0x0000000403027825 */ /* 0x004fcc00078e0206 */
[----:B------:R-:W2:Y:S04]  /*04e0*/  ATOMG.E.ADD.STRONG.GPU PT, R3, desc[UR4][R2.64], R0 ;  /* 0x80000000020379a8 */ /* 0x000ea800081ef104 */
[----:B------:R-:W2:Y:S01]  /*04f0*/  LDG.E R8, desc[UR4][R4.64] ;  /* 0x0000000404087981 */ /* 0x000ea2000c1e1900 */
[----:B------:R-:W-:Y:S01]  /*0500*/  BSSY B0, `(.L_x_3) ;  /* 0x000000b000007945 */ /* 0x000fe20003800000 */
[----:B--2---:R-:W-:-:S13]  /*0510*/  ISETP.NE.AND P0, PT, R3, R8, PT ;  /* 0x000000080300720c */ /* 0x004fda0003f05270 */
[----:B------:R-:W-:Y:S05]  /*0520*/  @!P0 BRA `(.L_x_4) ;  /* 0x0000000000208947 */ /* 0x000fea0003800000 */
[----:B------:R-:W-:Y:S01]  /*0530*/  BSSY B1, `(.L_x_4) ;  /* 0x0000007000017945 */ /* 0x000fe20003800000 */
.L_x_5:
[----:B------:R-:W-:Y:S01]  /*0540*/  IMAD.WIDE R2, R8, 0x4, R6 ;  /* 0x0000000408027825 */ /* 0x000fe200078e0206 */
[----:B------:R-:W-:Y:S05]  /*0550*/  YIELD ;  /* 0x0000000000007946 */ /* 0x000fea0003800000 */
[----:B------:R-:W2:Y:S04]  /*0560*/  ATOMG.E.ADD.STRONG.GPU PT, R3, desc[UR4][R2.64], R0 ;  /* 0x80000000020379a8 */ /* 0x000ea800081ef104 */
[----:B------:R-:W2:Y:S02]  /*0570*/  LDG.E R8, desc[UR4][R4.64] ;  /* 0x0000000404087981 */ /* 0x000ea4000c1e1900 */
[----:B--2---:R-:W-:-:S13]  /*0580*/  ISETP.NE.AND P0, PT, R3, R8, PT ;  /* 0x000000080300720c */ /* 0x004fda0003f05270 */
[----:B------:R-:W-:Y:S05]  /*0590*/  @P0 BRA `(.L_x_5) ;  /* 0xfffffffc00e80947 */ /* 0x000fea000383ffff */
[----:B------:R-:W-:Y:S05]  /*05a0*/  BSYNC B1 ;  /* 0x0000000000017941 */ /* 0x000fea0003800000 */
.L_x_4:
[----:B------:R-:W-:Y:S05]  /*05b0*/  BSYNC B0 ;  /* 0x0000000000007941 */ /* 0x000fea0003800000 */
.L_x_3:
[----:B------:R-:W-:-:S04]  /*05c0*/  IMAD.WIDE R2, R3, 0x4, R6 ;  /* 0x0000000403027825 */ /* 0x000fc800078e0206 */
[----:B------:R-:W-:-:S05]  /*05d0*/  IMAD R5, R0, 0x5, RZ ;  /* 0x0000000500057824 */ /* 0x000fca00078e02ff */
[----:B------:R-:W-:Y:S01]  /*05e0*/  STG.E desc[UR4][R2.64], R5 ;  /* 0x0000000502007986 */ /* 0x000fe2000c101904 */
[----:B------:R-:W-:Y:S05]  /*05f0*/  EXIT ;  /* 0x000000000000794d */ /* 0x000fea0003800000 */
.L_x_6:
[----:B------:R-:W-:-:S00]  /*0600*/  BRA `(.L_x_6) ;  /* 0xfffffffc00fc7947 */ /* 0x000fc0000383ffff */
[----:B------:R-:W-:-:S00]  /*0610*/  NOP ;  /* 0x0000000000007918 */ /* 0x000fc00000000000 */
        /* <DEDUP_REMOVED lines=14> */
.L_x_82:


//--------------------- .text._Z34findLargePrimesAndTriangularByNinePiiS_ --------------------------
	.section	.text._Z34findLargePrimesAndTriangularByNinePiiS_,"ax",@progbits
	.align	128
        .global         _Z34findLargePrimesAndTriangularByNinePiiS_
        .type           _Z34findLargePrimesAndTriangularByNinePiiS_,@function
        .size           _Z34findLargePrimesAndTriangularByNinePiiS_,(.L_x_83 - _Z34findLargePrimesAndTriangularByNinePiiS_)
        .other          _Z34findLargePrimesAndTriangularByNinePiiS_,@"STO_CUDA_ENTRY STV_DEFAULT"
_Z34findLargePrimesAndTriangularByNinePiiS_:
.text._Z34findLargePrimesAndTriangularByNinePiiS_:
[----:B------:R-:W-:Y:S01]  /*0000*/  LDC R1, c[0x0][0x37c] ;  /* 0x0000df00ff017b82 */ /* 0x000fe20000000800 */
[----:B------:R-:W0:Y:S07]  /*0010*/  S2R R3, SR_TID.X ;  /* 0x0000000000037919 */ /* 0x000e2e0000002100 */
[----:B------:R-:W1:Y:S01]  /*0020*/  S2UR UR4, SR_CTAID.X ;  /* 0x00000000000479c3 */ /* 0x000e620000002500 */
[----:B------:R-:W2:Y:S07]  /*0030*/  LDCU UR5, c[0x0][0x388] ;  /* 0x00007100ff0577ac */ /* 0x000eae0008000800 */
[----:B------:R-:W1:Y:S02]  /*0040*/  LDC R2, c[0x0][0x360] ;  /* 0x0000d800ff027b82 */ /* 0x000e640000000800 */
[----:B-1----:R-:W-:-:S04]  /*0050*/  IMAD R2, R2, UR4, RZ ;  /* 0x0000000402027c24 */ /* 0x002fc8000f8e02ff */
[----:B0-----:R-:W-:-:S05]  /*0060*/  IMAD.IADD R0, R2, 0x1, R3 ;  /* 0x0000000102007824 */ /* 0x001fca00078e0203 */
[----:B--2---:R-:W-:-:S04]  /*0070*/  ISETP.GE.AND P0, PT, R0, UR5, PT ;  /* 0x0000000500007c0c */ /* 0x004fc8000bf06270 */
        /* <DEDUP_REMOVED lines=14> */
.L_x_9:
[----:B------:R-:W0:Y:S01]  /*0160*/  I2F.U32.RP R4, R5 ;  /* 0x0000000500047306 */ /* 0x000e220000209000 */
[----:B------:R-:W-:-:S07]  /*0170*/  ISETP.NE.U32.AND P1, PT, R5, RZ, PT ;  /* 0x000000ff0500720c */ /* 0x000fce0003f25070 */
[----:B0-----:R-:W0:Y:S02]  /*0180*/  MUFU.RCP R4, R4 ;  /* 0x0000000400047308 */ /* 0x001e240000001000 */
[----:B0-----:R-:W-:-:S06]  /*0190*/  VIADD R6, R4, 0xffffffe ;  /* 0x0ffffffe04067836 */ /* 0x001fcc0000000000 */
[----:B------:R0:W1:Y:S02]  /*01a0*/  F2I.FTZ.U32.TRUNC.NTZ R7, R6 ;  /* 0x0000000600077305 */ /* 0x000064000021f000 */
[----:B0-----:R-:W-:Y:S01]  /*01b0*/  IMAD.MOV.U32 R6, RZ, RZ, RZ ;  /* 0x000000ffff067224 */ /* 0x001fe200078e00ff */
[----:B-1----:R-:W-:-:S05]  /*01c0*/  IADD3 R8, PT, PT, RZ, -R7, RZ ;  /* 0x80000007ff087210 */ /* 0x002fca0007ffe0ff */
[----:B------:R-:W-:-:S04]  /*01d0*/  IMAD R9, R8, R5, RZ ;  /* 0x0000000508097224 */ /* 0x000fc800078e02ff */
[----:B------:R-:W-:-:S06]  /*01e0*/  IMAD.HI.U32 R7, R7, R9, R6 ;  /* 0x0000000907077227 */ /* 0x000fcc00078e0006 */
[----:B------:R-:W-:-:S04]  /*01f0*/  IMAD.HI.U32 R7, R7, R0, RZ ;  /* 0x0000000007077227 */ /* 0x000fc800078e00ff */
[----:B------:R-:W-:-:S04]  /*0200*/  IMAD.MOV R7, RZ, RZ, -R7 ;  /* 0x000000ffff077224 */ /* 0x000fc800078e0a07 */
[----:B------:R-:W-:-:S05]  /*0210*/  IMAD R8, R5, R7, R0 ;  /* 0x0000000705087224 */ /* 0x000fca00078e0200 */
[----:B------:R-:W-:-:S13]  /*0220*/  ISETP.GE.U32.AND P0, PT, R8, R5, PT ;  /* 0x000000050800720c */ /* 0x000fda0003f06070 */
[----:B------:R-:W-:-:S04]  /*0230*/  @P0 IADD3 R8, PT, PT, R8, -R5, RZ ;  /* 0x8000000508080210 */ /* 0x000fc80007ffe0ff */
[----:B------:R-:W-:-:S13]  /*0240*/  ISETP.GE.U32.AND P0, PT, R8, R5, PT ;  /* 0x000000050800720c */ /* 0x000fda0003f06070 */
[----:B------:R-:W-:Y:S01]  /*0250*/  @P0 IMAD.IADD R8, R8, 0x1, -R5 ;  /* 0x0000000108080824 */ /* 0x000fe200078e0a05 */
[----:B------:R-:W-:-:S04]  /*0260*/  @!P1 LOP3.LUT R8, RZ, R5, RZ, 0x33, !PT ;  /* 0x00000005ff089212 */ /* 0x000fc800078e33ff */
[----:B------:R-:W-:-:S13]  /*0270*/  ISETP.NE.AND P0, PT, R8, RZ, PT ;  /* 0x000000ff0800720c */ /* 0x000fda0003f05270 */
[----:B------:R-:W-:Y:S05]  /*0280*/  @!P0 EXIT ;  /* 0x000000000000894d */ /* 0x000fea0003800000 */
[----:B------:R-:W-:-:S04]  /*0290*/  VIADD R9, R5, 0x2 ;  /* 0x0000000205097836 */ /* 0x000fc80000000000 */
[----:B------:R-:W0:Y:S01]  /*02a0*/  I2F.U32.RP R4, R9 ;  /* 0x0000000900047306 */ /* 0x000e220000209000 */
[----:B------:R-:W-:Y:S01]  /*02b0*/  IMAD.MOV R11, RZ, RZ, -R9 ;  /* 0x000000ffff0b7224 */ /* 0x000fe200078e0a09 */
[----:B------:R-:W-:-:S06]  /*02c0*/  ISETP.NE.U32.AND P1, PT, R9, RZ, PT ;  /* 0x000000ff0900720c */ /* 0x000fcc0003f25070 */
[----:B0-----:R-:W0:Y:S02]  /*02d0*/  MUFU.RCP R4, R4 ;  /* 0x0000000400047308 */ /* 0x001e240000001000 */
[----:B0-----:R-:W-:-:S06]  /*02e0*/  IADD3 R6, PT, PT, R4, 0xffffffe, RZ ;  /* 0x0ffffffe04067810 */ /* 0x001fcc0007ffe0ff */
[----:B------:R0:W1:Y:S02]  /*02f0*/  F2I.FTZ.U32.TRUNC.NTZ R7, R6 ;  /* 0x0000000600077305 */ /* 0x000064000021f000 */
[----:B0-----:R-:W-:Y:S02]  /*0300*/  IMAD.MOV.U32 R6, RZ, RZ, RZ ;  /* 0x000000ffff067224 */ /* 0x001fe400078e00ff */
[----:B-1----:R-:W-:-:S04]  /*0310*/  IMAD R11, R11, R7, RZ ;  /* 0x000000070b0b7224 */ /* 0x002fc800078e02ff */
[----:B------:R-:W-:-:S06]  /*0320*/  IMAD.HI.U32 R7, R7, R11, R6 ;  /* 0x0000000b07077227 */ /* 0x000fcc00078e0006 */
[----:B------:R-:W-:-:S05]  /*0330*/  IMAD.HI.U32 R7, R7, R0, RZ ;  /* 0x0000000007077227 */ /* 0x000fca00078e00ff */
[----:B------:R-:W-:-:S05]  /*0340*/  IADD3 R7, PT, PT, -R7, RZ, RZ ;  /* 0x000000ff07077210 */ /* 0x000fca0007ffe1ff */
[----:B------:R-:W-:-:S05]  /*0350*/  IMAD R8, R9, R7, R0 ;  /* 0x0000000709087224 */ /* 0x000fca00078e0200 */
[----:B------:R-:W-:-:S13]  /*0360*/  ISETP.GE.U32.AND P0, PT, R8, R9, PT ;  /* 0x000000090800720c */ /* 0x000fda0003f06070 */
[----:B------:R-:W-:-:S05]  /*0370*/  @P0 IMAD.IADD R8, R8, 0x1, -R9 ;  /* 0x0000000108080824 */ /* 0x000fca00078e0a09 */
        /* <DEDUP_REMOVED lines=9> */
.L_x_8:
[----:B0-----:R-:W-:Y:S05]  /*0410*/  BSYNC.RECONVERGENT B0 ;  /* 0x0000000000007941 */ /* 0x001fea0003800200 */
.L_x_7:
        /* <DEDUP_REMOVED lines=19> */
.L_x_12:
[----:B------:R-:W-:Y:S01]  /*0550*/  IMAD.WIDE R6, R3, 0x4, R8 ;  /* 0x0000000403067825 */ /* 0x000fe200078e0208 */
[----:B------:R-:W-:Y:S05]  /*0560*/  YIELD ;  /* 0x0000000000007946 */ /* 0x000fea0003800000 */
[----:B------:R-:W2:Y:S04]  /*0570*/  ATOMG.E.ADD.STRONG.GPU PT, R6, desc[UR4][R6.64], R0 ;  /* 0x80000000060679a8 */ /* 0x000ea800081ef104 */
[----:B------:R-:W2:Y:S02]  /*0580*/  LDG.E R3, desc[UR4][R4.64] ;  /* 0x0000000404037981 */ /* 0x000ea4000c1e1900 */
[----:B--2---:R-:W-:-:S13]  /*0590*/  ISETP.NE.AND P0, PT, R6, R3, PT ;  /* 0x000000030600720c */ /* 0x004fda0003f05270 */
[----:B------:R-:W-:Y:S05]  /*05a0*/  @P0 BRA `(.L_x_12) ;  /* 0xfffffffc00e80947 */ /* 0x000fea000383ffff */
[----:B------:R-:W-:Y:S05]  /*05b0*/  BSYNC B1 ;  /* 0x0000000000017941 */ /* 0x000fea0003800000 */
.L_x_11:
[----:B------:R-:W-:Y:S05]  /*05c0*/  BSYNC B0 ;  /* 0x0000000000007941 */ /* 0x000fea0003800000 */
.L_x_10:
[----:B------:R-:W-:Y:S02]  /*05d0*/  IMAD R0, R2, 0x9, RZ ;  /* 0x0000000902007824 */ /* 0x000fe400078e02ff */
[----:B------:R-:W-:-:S03]  /*05e0*/  IMAD.WIDE R2, R6, 0x4, R8 ;  /* 0x0000000406027825 */ /* 0x000fc600078e0208 */
[----:B------:R-:W-:-:S05]  /*05f0*/  SHF.R.U32.HI R5, RZ, 0x1, R0 ;  /* 0x00000001ff057819 */ /* 0x000fca0000011600 */
[----:B------:R-:W-:Y:S01]  /*0600*/  STG.E desc[UR4][R2.64], R5 ;  /* 0x0000000502007986 */ /* 0x000fe2000c101904 */
[----:B------:R-:W-:Y:S05]  /*0610*/  EXIT ;  /* 0x000000000000794d */ /* 0x000fea0003800000 */
.L_x_13:
        /* <DEDUP_REMOVED lines=14> */
.L_x_83:


//--------------------- .text._Z33findLargePrimesAndMultiplyByEightPiiS_ --------------------------
	.section	.text._Z33findLargePrimesAndMultiplyByEightPiiS_,"ax",@progbits
	.align	128
        .global         _Z33findLargePrimesAndMultiplyByEightPiiS_
        .type           _Z33findLargePrimesAndMultiplyByEightPiiS_,@function
        .size           _Z33findLargePrimesAndMultiplyByEightPiiS_,(.L_x_84 - _Z33findLargePrimesAndMultiplyByEightPiiS_)
        .other          _Z33findLargePrimesAndMultiplyByEightPiiS_,@"STO_CUDA_ENTRY STV_DEFAULT"
_Z33findLargePrimesAndMultiplyByEightPiiS_:
.text._Z33findLargePrimesAndMultiplyByEightPiiS_:
        /* <DEDUP_REMOVED lines=22> */
.L_x_16:
[----:B------:R-:W0:Y:S01]  /*0160*/  I2F.U32.RP R4, R5 ;  /* 0x0000000500047306 */ /* 0x000e220000209000 */
[----:B------:R-:W-:-:S07]  /*0170*/  ISETP.NE.U32.AND P1, PT, R5, RZ, PT ;  /* 0x000000ff0500720c */ /* 0x000fce0003f25070 */
[----:B0-----:R-:W0:Y:S02]  /*0180*/  MUFU.RCP R4, R4 ;  /* 0x0000000400047308 */ /* 0x001e240000001000 */
[----:B0-----:R-:W-:-:S06]  /*0190*/  IADD3 R6, PT, PT, R4, 0xffffffe, RZ ;  /* 0x0ffffffe04067810 */ /* 0x001fcc0007ffe0ff */
[----:B------:R0:W1:Y:S02]  /*01a0*/  F2I.FTZ.U32.TRUNC.NTZ R7, R6 ;  /* 0x0000000600077305 */ /* 0x000064000021f000 */
[----:B0-----:R-:W-:Y:S02]  /*01b0*/  IMAD.MOV.U32 R6, RZ, RZ, RZ ;  /* 0x000000ffff067224 */ /* 0x001fe400078e00ff */
[----:B-1----:R-:W-:-:S04]  /*01c0*/  IMAD.MOV R8, RZ, RZ, -R7 ;  /* 0x000000ffff087224 */ /* 0x002fc800078e0a07 */
[----:B------:R-:W-:-:S04]  /*01d0*/  IMAD R9, R8, R5, RZ ;  /* 0x0000000508097224 */ /* 0x000fc800078e02ff */
        /* <DEDUP_REMOVED lines=11> */
[----:B------:R-:W-:-:S04]  /*0290*/  IADD3 R9, PT, PT, R5, 0x2, RZ ;  /* 0x0000000205097810 */ /* 0x000fc80007ffe0ff */
[----:B------:R-:W0:Y:S01]  /*02a0*/  I2F.U32.RP R4, R9 ;  /* 0x0000000900047306 */ /* 0x000e220000209000 */
[----:B------:R-:W-:Y:S01]  /*02b0*/  IMAD.MOV R11, RZ, RZ, -R9 ;  /* 0x000000ffff0b7224 */ /* 0x000fe200078e0a09 */
[----:B------:R-:W-:-:S06]  /*02c0*/  ISETP.NE.U32.AND P1, PT, R9, RZ, PT ;  /* 0x000000ff0900720c */ /* 0x000fcc0003f25070 */
[----:B0-----:R-:W0:Y:S02]  /*02d0*/  MUFU.RCP R4, R4 ;  /* 0x0000000400047308 */ /* 0x001e240000001000 */
[----:B0-----:R-:W-:-:S06]  /*02e0*/  VIADD R6, R4, 0xffffffe ;  /* 0x0ffffffe04067836 */ /* 0x001fcc0000000000 */
[----:B------:R0:W1:Y:S02]  /*02f0*/  F2I.FTZ.U32.TRUNC.NTZ R7, R6 ;  /* 0x0000000600077305 */ /* 0x000064000021f000 */
[----:B0-----:R-:W-:Y:S02]  /*0300*/  HFMA2 R6, -RZ, RZ, 0, 0 ;  /* 0x00000000ff067431 */ /* 0x001fe400000001ff */
[----:B-1----:R-:W-:-:S04]  /*0310*/  IMAD R11, R11, R7, RZ ;  /* 0x000000070b0b7224 */ /* 0x002fc800078e02ff */
[----:B------:R-:W-:-:S06]  /*0320*/  IMAD.HI.U32 R7, R7, R11, R6 ;  /* 0x0000000b07077227 */ /* 0x000fcc00078e0006 */
[----:B------:R-:W-:-:S04]  /*0330*/  IMAD.HI.U32 R7, R7, R2, RZ ;  /* 0x0000000207077227 */ /* 0x000fc800078e00ff */
[----:B------:R-:W-:-:S04]  /*0340*/  IMAD.MOV R7, RZ, RZ, -R7 ;  /* 0x000000ffff077224 */ /* 0x000fc800078e0a07 */
[----:B------:R-:W-:-:S05]  /*0350*/  IMAD R8, R9, R7, R2 ;  /* 0x0000000709087224 */ /* 0x000fca00078e0202 */
[----:B------:R-:W-:-:S13]  /*0360*/  ISETP.GE.U32.AND P0, PT, R8, R9, PT ;  /* 0x000000090800720c */ /* 0x000fda0003f06070 */
[----:B------:R-:W-:-:S05]  /*0370*/  @P0 IMAD.IADD R8, R8, 0x1, -R9 ;  /* 0x0000000108080824 */ /* 0x000fca00078e0a09 */
[----:B------:R-:W-:-:S13]  /*0380*/  ISETP.GE.U32.AND P0, PT, R8, R9, PT ;  /* 0x000000090800720c */ /* 0x000fda0003f06070 */
[----:B------:R-:W-:Y:S02]  /*0390*/  @P0 IADD3 R8, PT, PT, -R9, R8, RZ ;  /* 0x0000000809080210 */ /* 0x000fe40007ffe1ff */
[----:B------:R-:W-:-:S04]  /*03a0*/  @!P1 LOP3.LUT R8, RZ, R9, RZ, 0x33, !PT ;  /* 0x00000009ff089212 */ /* 0x000fc800078e33ff */
[----:B------:R-:W-:-:S13]  /*03b0*/  ISETP.NE.AND P0, PT, R8, RZ, PT ;  /* 0x000000ff0800720c */ /* 0x000fda0003f05270 */
[----:B------:R-:W-:Y:S05]  /*03c0*/  @!P0 EXIT ;  /* 0x000000000000894d */ /* 0x000fea0003800000 */
[----:B------:R-:W-:-:S04]  /*03d0*/  VIADD R5, R5, 0x6 ;  /* 0x0000000605057836 */ /* 0x000fc80000000000 */
[----:B------:R-:W-:-:S05]  /*03e0*/  IMAD R7, R5, R5, RZ ;  /* 0x0000000505077224 */ /* 0x000fca00078e02ff */
[----:B------:R-:W-:-:S13]  /*03f0*/  ISETP.GT.AND P0, PT, R7, R2, PT ;  /* 0x000000020700720c */ /* 0x000fda0003f04270 */
[----:B------:R-:W-:Y:S05]  /*0400*/  @!P0 BRA `(.L_x_16) ;  /* 0xfffffffc00548947 */ /* 0x000fea000383ffff */
.L_x_15:
[----:B0-----:R-:W-:Y:S05]  /*0410*/  BSYNC.RECONVERGENT B0 ;  /* 0x0000000000007941 */ /* 0x001fea0003800200 */
.L_x_14:
        /* <DEDUP_REMOVED lines=19> */
.L_x_19:
[----:B------:R-:W-:Y:S01]  /*0550*/  IMAD.WIDE R6, R3, 0x4, R8 ;  /* 0x0000000403067825 */ /* 0x000fe200078e0208 */
[----:B------:R-:W-:Y:S05]  /*0560*/  YIELD ;  /* 0x0000000000007946 */ /* 0x000fea0003800000 */
[----:B------:R-:W2:Y:S04]  /*0570*/  ATOMG.E.ADD.STRONG.GPU PT, R6, desc[UR4][R6.64], R2 ;  /* 0x80000002060679a8 */ /* 0x000ea800081ef104 */
[----:B------:R-:W2:Y:S02]  /*0580*/  LDG.E R3, desc[UR4][R4.64] ;  /* 0x0000000404037981 */ /* 0x000ea4000c1e1900 */
[----:B--2---:R-:W-:-:S13]  /*0590*/  ISETP.NE.AND P0, PT, R6, R3, PT ;  /* 0x000000030600720c */ /* 0x004fda0003f05270 */
[----:B------:R-:W-:Y:S05]  /*05a0*/  @P0 BRA `(.L_x_19) ;  /* 0xfffffffc00e80947 */ /* 0x000fea000383ffff */
[----:B------:R-:W-:Y:S05]  /*05b0*/  BSYNC B1 ;  /* 0x0000000000017941 */ /* 0x000fea0003800000 */
.L_x_18:
[----:B------:R-:W-:Y:S05]  /*05c0*/  BSYNC B0 ;  /* 0x0000000000007941 */ /* 0x000fea0003800000 */
.L_x_17:
[----:B------:R-:W-:Y:S01]  /*05d0*/  IMAD.WIDE R2, R6, 0x4, R8 ;  /* 0x0000000406027825 */ /* 0x000fe200078e0208 */
[----:B------:R-:W-:-:S05]  /*05e0*/  SHF.L.U32 R5, R0, 0x2, RZ ;  /* 0x0000000200057819 */ /* 0x000fca00000006ff */
[----:B------:R-:W-:Y:S01]  /*05f0*/  STG.E desc[UR4][R2.64], R5 ;  /* 0x0000000502007986 */ /* 0x000fe2000c101904 */
[----:B------:R-:W-:Y:S05]  /*0600*/  EXIT ;  /* 0x000000000000794d */ /* 0x000fea0003800000 */
.L_x_20:
        /* <DEDUP_REMOVED lines=15> */
.L_x_84:


//--------------------- .text._Z35findLargePrimesAndTriangularBySevenPiiS_ --------------------------
	.section	.text._Z35findLargePrimesAndTriangularBySevenPiiS_,"ax",@progbits
	.align	128
        .global         _Z35findLargePrimesAndTriangularBySevenPiiS_
        .type           _Z35findLargePrimesAndTriangularBySevenPiiS_,@function
        .size           _Z35findLargePrimesAndTriangularBySevenPiiS_,(.L_x_85 - _Z35findLargePrimesAndTriangularBySevenPiiS_)
        .other          _Z35findLargePrimesAndTriangularBySevenPiiS_,@"STO_CUDA_ENTRY STV_DEFAULT"
_Z35findLargePrimesAndTriangularBySevenPiiS_:
.text._Z35findLargePrimesAndTriangularBySevenPiiS_:
        /* <DEDUP_REMOVED lines=22> */
.L_x_23:
        /* <DEDUP_REMOVED lines=43> */
.L_x_22:
[----:B0-----:R-:W-:Y:S05]  /*0410*/  BSYNC.RECONVERGENT B0 ;  /* 0x0000000000007941 */ /* 0x001fea0003800200 */
.L_x_21:
        /* <DEDUP_REMOVED lines=19> */
.L_x_26:
[----:B------:R-:W-:Y:S01]  /*0550*/  IMAD.WIDE R6, R3, 0x4, R8 ;  /* 0x0000000403067825 */ /* 0x000fe200078e0208 */
[----:B------:R-:W-:Y:S05]  /*0560*/  YIELD ;  /* 0x0000000000007946 */ /* 0x000fea0003800000 */
[----:B------:R-:W2:Y:S04]  /*0570*/  ATOMG.E.ADD.STRONG.GPU PT, R6, desc[UR4][R6.64], R0 ;  /* 0x80000000060679a8 */ /* 0x000ea800081ef104 */
[----:B------:R-:W2:Y:S02]  /*0580*/  LDG.E R3, desc[UR4][R4.64] ;  /* 0x0000000404037981 */ /* 0x000ea4000c1e1900 */
[----:B--2---:R-:W-:-:S13]  /*0590*/  ISETP.NE.AND P0, PT, R6, R3, PT ;  /* 0x000000030600720c */ /* 0x004fda0003f05270 */
[----:B------:R-:W-:Y:S05]  /*05a0*/  @P0 BRA `(.L_x_26) ;  /* 0xfffffffc00e80947 */ /* 0x000fea000383ffff */
[----:B------:R-:W-:Y:S05]  /*05b0*/  BSYNC B1 ;  /* 0x0000000000017941 */ /* 0x000fea0003800000 */
.L_x_25:
[----:B------:R-:W-:Y:S05]  /*05c0*/  BSYNC B0 ;  /* 0x0000000000007941 */ /* 0x000fea0003800000 */
.L_x_24:
[----:B------:R-:W-:Y:S02]  /*05d0*/  IMAD R0, R2, 0x7, RZ ;  /* 0x0000000702007824 */ /* 0x000fe400078e02ff */
[----:B------:R-:W-:-:S03]  /*05e0*/  IMAD.WIDE R2, R6, 0x4, R8 ;  /* 0x0000000406027825 */ /* 0x000fc600078e0208 */
[----:B------:R-:W-:-:S05]  /*05f0*/  SHF.R.U32.HI R5, RZ, 0x1, R0 ;  /* 0x00000001ff057819 */ /* 0x000fca0000011600 */
[----:B------:R-:W-:Y:S01]  /*0600*/  STG.E desc[UR4][R2.64], R5 ;  /* 0x0000000502007986 */ /* 0x000fe2000c101904 */
[----:B------:R-:W-:Y:S05]  /*0610*/  EXIT ;  /* 0x000000000000794d */ /* 0x000fea0003800000 */
.L_x_27:
        /* <DEDUP_REMOVED lines=14> */
.L_x_85:


//--------------------- .text._Z31findLargePrimesAndMultiplyBySixPiiS_ --------------------------
	.section	.text._Z31findLargePrimesAndMultiplyBySixPiiS_,"ax",@progbits
	.align	128
        .global         _Z31findLargePrimesAndMultiplyBySixPiiS_
        .type           _Z31findLargePrimesAndMultiplyBySixPiiS_,@function
        .size           _Z31findLargePrimesAndMultiplyBySixPiiS_,(.L_x_86 - _Z31findLargePrimesAndMultiplyBySixPiiS_)
        .other          _Z31findLargePrimesAndMultiplyBySixPiiS_,@"STO_CUDA_ENTRY STV_DEFAULT"
_Z31findLargePrimesAndMultiplyBySixPiiS_:
.text._Z31findLargePrimesAndMultiplyBySixPiiS_:
        /* <DEDUP_REMOVED lines=21> */
.L_x_30:
        /* <DEDUP_REMOVED lines=43> */
.L_x_29:
[----:B0-----:R-:W-:Y:S05]  /*0400*/  BSYNC.RECONVERGENT B0 ;  /* 0x0000000000007941 */ /* 0x001fea0003800200 */
.L_x_28:
        /* <DEDUP_REMOVED lines=19> */
.L_x_33:
[----:B------:R-:W-:Y:S01]  /*0540*/  IMAD.WIDE R2, R8, 0x4, R6 ;  /* 0x0000000408027825 */ /* 0x000fe200078e0206 */
[----:B------:R-:W-:Y:S05]  /*0550*/  YIELD ;  /* 0x0000000000007946 */ /* 0x000fea0003800000 */
[----:B------:R-:W2:Y:S04]  /*0560*/  ATOMG.E.ADD.STRONG.GPU PT, R3, desc[UR4][R2.64], R0 ;  /* 0x80000000020379a8 */ /* 0x000ea800081ef104 */
[----:B------:R-:W2:Y:S02]  /*0570*/  LDG.E R8, desc[UR4][R4.64] ;  /* 0x0000000404087981 */ /* 0x000ea4000c1e1900 */
[----:B--2---:R-:W-:-:S13]  /*0580*/  ISETP.NE.AND P0, PT, R3, R8, PT ;  /* 0x000000080300720c */ /* 0x004fda0003f05270 */
[----:B------:R-:W-:Y:S05]  /*0590*/  @P0 BRA `(.L_x_33) ;  /* 0xfffffffc00e80947 */ /* 0x000fea000383ffff */
[----:B------:R-:W-:Y:S05]  /*05a0*/  BSYNC B1 ;  /* 0x0000000000017941 */ /* 0x000fea0003800000 */
.L_x_32:
[----:B------:R-:W-:Y:S05]  /*05b0*/  BSYNC B0 ;  /* 0x0000000000007941 */ /* 0x000fea0003800000 */
.L_x_31:
[----:B------:R-:W-:-:S04]  /*05c0*/  IMAD.WIDE R2, R3, 0x4, R6 ;  /* 0x0000000403027825 */ /* 0x000fc800078e0206 */
[----:B------:R-:W-:-:S05]  /*05d0*/  IMAD R5, R0, 0x3, RZ ;  /* 0x0000000300057824 */ /* 0x000fca00078e02ff */
[----:B------:R-:W-:Y:S01]  /*05e0*/  STG.E desc[UR4][R2.64], R5 ;  /* 0x0000000502007986 */ /* 0x000fe2000c101904 */
[----:B------:R-:W-:Y:S05]  /*05f0*/  EXIT ;  /* 0x000000000000794d */ /* 0x000fea0003800000 */
.L_x_34:
        /* <DEDUP_REMOVED lines=16> */
.L_x_86:


//--------------------- .text._Z34findLargePrimesAndTriangularByFivePiiS_ --------------------------
	.section	.text._Z34findLargePrimesAndTriangularByFivePiiS_,"ax",@progbits
	.align	128
        .global         _Z34findLargePrimesAndTriangularByFivePiiS_
        .type           _Z34findLargePrimesAndTriangularByFivePiiS_,@function
        .size           _Z34findLargePrimesAndTriangularByFivePiiS_,(.L_x_87 - _Z34findLargePrimesAndTriangularByFivePiiS_)
        .other          _Z34findLargePrimesAndTriangularByFivePiiS_,@"STO_CUDA_ENTRY STV_DEFAULT"
_Z34findLargePrimesAndTriangularByFivePiiS_:
.text._Z34findLargePrimesAndTriangularByFivePiiS_:
        /* <DEDUP_REMOVED lines=22> */
.L_x_37:
        /* <DEDUP_REMOVED lines=43> */
.L_x_36:
[----:B0-----:R-:W-:Y:S05]  /*0410*/  BSYNC.RECONVERGENT B0 ;  /* 0x0000000000007941 */ /* 0x001fea0003800200 */
.L_x_35:
        /* <DEDUP_REMOVED lines=19> */
.L_x_40:
[----:B------:R-:W-:Y:S01]  /*0550*/  IMAD.WIDE R6, R3, 0x4, R8 ;  /* 0x0000000403067825 */ /* 0x000fe200078e0208 */
[----:B------:R-:W-:Y:S05]  /*0560*/  YIELD ;  /* 0x0000000000007946 */ /* 0x000fea0003800000 */
[----:B------:R-:W2:Y:S04]  /*0570*/  ATOMG.E.ADD.STRONG.GPU PT, R6, desc[UR4][R6.64], R0 ;  /* 0x80000000060679a8 */ /* 0x000ea800081ef104 */
[----:B------:R-:W2:Y:S02]  /*0580*/  LDG.E R3, desc[UR4][R4.64] ;  /* 0x0000000404037981 */ /* 0x000ea4000c1e1900 */
[----:B--2---:R-:W-:-:S13]  /*0590*/  ISETP.NE.AND P0, PT, R6, R3, PT ;  /* 0x000000030600720c */ /* 0x004fda0003f05270 */
[----:B------:R-:W-:Y:S05]  /*05a0*/  @P0 BRA `(.L_x_40) ;  /* 0xfffffffc00e80947 */ /* 0x000fea000383ffff */
[----:B------:R-:W-:Y:S05]  /*05b0*/  BSYNC B1 ;  /* 0x0000000000017941 */ /* 0x000fea0003800000 */
.L_x_39:
[----:B------:R-:W-:Y:S05]  /*05c0*/  BSYNC B0 ;  /* 0x0000000000007941 */ /* 0x000fea0003800000 */
.L_x_38:
[----:B------:R-:W-:Y:S02]  /*05d0*/  IMAD R0, R2, 0x5, RZ ;  /* 0x0000000502007824 */ /* 0x000fe400078e02ff */
[----:B------:R-:W-:-:S03]  /*05e0*/  IMAD.WIDE R2, R6, 0x4, R8 ;  /* 0x0000000406027825 */ /* 0x000fc600078e0208 */
[----:B------:R-:W-:-:S05]  /*05f0*/  SHF.R.U32.HI R5, RZ, 0x1, R0 ;  /* 0x00000001ff057819 */ /* 0x000fca0000011600 */
[----:B------:R-:W-:Y:S01]  /*0600*/  STG.E desc[UR4][R2.64], R5 ;  /* 0x0000000502007986 */ /* 0x000fe2000c101904 */
[----:B------:R-:W-:Y:S05]  /*0610*/  EXIT ;  /* 0x000000000000794d */ /* 0x000fea0003800000 */
.L_x_41:
        /* <DEDUP_REMOVED lines=14> */
.L_x_87:


//--------------------- .text._Z32findLargePrimesAndMultiplyByFourPiiS_ --------------------------
	.section	.text._Z32findLargePrimesAndMultiplyByFourPiiS_,"ax",@progbits
	.align	128
        .global         _Z32findLargePrimesAndMultiplyByFourPiiS_
        .type           _Z32findLargePrimesAndMultiplyByFourPiiS_,@function
        .size           _Z32findLargePrimesAndMultiplyByFourPiiS_,(.L_x_88 - _Z32findLargePrimesAndMultiplyByFourPiiS_)
        .other          _Z32findLargePrimesAndMultiplyByFourPiiS_,@"STO_CUDA_ENTRY STV_DEFAULT"
_Z32findLargePrimesAndMultiplyByFourPiiS_:
.text._Z32findLargePrimesAndMultiplyByFourPiiS_:
        /* <DEDUP_REMOVED lines=22> */
.L_x_44:
        /* <DEDUP_REMOVED lines=43> */
.L_x_43:
[----:B0-----:R-:W-:Y:S05]  /*0410*/  BSYNC.RECONVERGENT B0 ;  /* 0x0000000000007941 */ /* 0x001fea0003800200 */
.L_x_42:
        /* <DEDUP_REMOVED lines=19> */
.L_x_47:
[----:B------:R-:W-:Y:S01]  /*0550*/  IMAD.WIDE R6, R3, 0x4, R8 ;  /* 0x0000000403067825 */ /* 0x000fe200078e0208 */
[----:B------:R-:W-:Y:S05]  /*0560*/  YIELD ;  /* 0x0000000000007946 */ /* 0x000fea0003800000 */
[----:B------:R-:W2:Y:S04]  /*0570*/  ATOMG.E.ADD.STRONG.GPU PT, R6, desc[UR4][R6.64], R2 ;  /* 0x80000002060679a8 */ /* 0x000ea800081ef104 */
[----:B------:R-:W2:Y:S02]  /*0580*/  LDG.E R3, desc[UR4][R4.64] ;  /* 0x0000000404037981 */ /* 0x000ea4000c1e1900 */
[----:B--2---:R-:W-:-:S13]  /*0590*/  ISETP.NE.AND P0, PT, R6, R3, PT ;  /* 0x000000030600720c */ /* 0x004fda0003f05270 */
[----:B------:R-:W-:Y:S05]  /*05a0*/  @P0 BRA `(.L_x_47) ;  /* 0xfffffffc00e80947 */ /* 0x000fea000383ffff */
[----:B------:R-:W-:Y:S05]  /*05b0*/  BSYNC B1 ;  /* 0x0000000000017941 */ /* 0x000fea0003800000 */
.L_x_46:
[----:B------:R-:W-:Y:S05]  /*05c0*/  BSYNC B0 ;  /* 0x0000000000007941 */ /* 0x000fea0003800000 */
.L_x_45:
[----:B------:R-:W-:Y:S01]  /*05d0*/  IMAD.WIDE R2, R6, 0x4, R8 ;  /* 0x0000000406027825 */ /* 0x000fe200078e0208 */
[----:B------:R-:W-:-:S05]  /*05e0*/  SHF.L.U32 R5, R0, 0x1, RZ ;  /* 0x0000000100057819 */ /* 0x000fca00000006ff */
[----:B------:R-:W-:Y:S01]  /*05f0*/  STG.E desc[UR4][R2.64], R5 ;  /* 0x0000000502007986 */ /* 0x000fe2000c101904 */
[----:B------:R-:W-:Y:S05]  /*0600*/  EXIT ;  /* 0x000000000000794d */ /* 0x000fea0003800000 */
.L_x_48:
        /* <DEDUP_REMOVED lines=15> */
.L_x_88:


//--------------------- .text._Z35findLargePrimesAndTriangularByThreePiiS_ --------------------------
	.section	.text._Z35findLargePrimesAndTriangularByThreePiiS_,"ax",@progbits
	.align	128
        .global         _Z35findLargePrimesAndTriangularByThreePiiS_
        .type           _Z35findLargePrimesAndTriangularByThreePiiS_,@function
        .size           _Z35findLargePrimesAndTriangularByThreePiiS_,(.L_x_89 - _Z35findLargePrimesAndTriangularByThreePiiS_)
        .other          _Z35findLargePrimesAndTriangularByThreePiiS_,@"STO_CUDA_ENTRY STV_DEFAULT"
_Z35findLargePrimesAndTriangularByThreePiiS_:
.text._Z35findLargePrimesAndTriangularByThreePiiS_:
        /* <DEDUP_REMOVED lines=22> */
.L_x_51:
        /* <DEDUP_REMOVED lines=43> */
.L_x_50:
[----:B0-----:R-:W-:Y:S05]  /*0410*/  BSYNC.RECONVERGENT B0 ;  /* 0x0000000000007941 */ /* 0x001fea0003800200 */
.L_x_49:
        /* <DEDUP_REMOVED lines=19> */
.L_x_54:
[----:B------:R-:W-:Y:S01]  /*0550*/  IMAD.WIDE R6, R3, 0x4, R8 ;  /* 0x0000000403067825 */ /* 0x000fe200078e0208 */
[----:B------:R-:W-:Y:S05]  /*0560*/  YIELD ;  /* 0x0000000000007946 */ /* 0x000fea0003800000 */
[----:B------:R-:W2:Y:S04]  /*0570*/  ATOMG.E.ADD.STRONG.GPU PT, R6, desc[UR4][R6.64], R2 ;  /* 0x80000002060679a8 */ /* 0x000ea800081ef104 */
[----:B------:R-:W2:Y:S02]  /*0580*/  LDG.E R3, desc[UR4][R4.64] ;  /* 0x0000000404037981 */ /* 0x000ea4000c1e1900 */
[----:B--2---:R-:W-:-:S13]  /*0590*/  ISETP.NE.AND P0, PT, R6, R3, PT ;  /* 0x000000030600720c */ /* 0x004fda0003f05270 */
[----:B------:R-:W-:Y:S05]  /*05a0*/  @P0 BRA `(.L_x_54) ;  /* 0xfffffffc00e80947 */ /* 0x000fea000383ffff */
[----:B------:R-:W-:Y:S05]  /*05b0*/  BSYNC B1 ;  /* 0x0000000000017941 */ /* 0x000fea0003800000 */
.L_x_53:
[----:B------:R-:W-:Y:S05]  /*05c0*/  BSYNC B0 ;  /* 0x0000000000007941 */ /* 0x000fea0003800000 */
.L_x_52:
[----:B------:R-:W-:Y:S01]  /*05d0*/  IMAD.WIDE R2, R6, 0x4, R8 ;  /* 0x0000000406027825 */ /* 0x000fe200078e0208 */
[----:B------:R-:W-:-:S05]  /*05e0*/  LEA.HI R5, R0, R0, RZ, 0x1f ;  /* 0x0000000000057211 */ /* 0x000fca00078ff8ff */
[----:B------:R-:W-:Y:S01]  /*05f0*/  STG.E desc[UR4][R2.64], R5 ;  /* 0x0000000502007986 */ /* 0x000fe2000c101904 */
[----:B------:R-:W-:Y:S05]  /*0600*/  EXIT ;  /* 0x000000000000794d */ /* 0x000fea0003800000 */
.L_x_55:
        /* <DEDUP_REMOVED lines=15> */
.L_x_89:


//--------------------- .text._Z31findLargePrimesAndMultiplyByTwoPiiS_ --------------------------
	.section	.text._Z31findLargePrimesAndMultiplyByTwoPiiS_,"ax",@progbits
	.align	128
        .global         _Z31findLargePrimesAndMultiplyByTwoPiiS_
        .type           _Z31findLargePrimesAndMultiplyByTwoPiiS_,@function
        .size           _Z31findLargePrimesAndMultiplyByTwoPiiS_,(.L_x_90 - _Z31findLargePrimesAndMultiplyByTwoPiiS_)
        .other          _Z31findLargePrimesAndMultiplyByTwoPiiS_,@"STO_CUDA_ENTRY STV_DEFAULT"
_Z31findLargePrimesAndMultiplyByTwoPiiS_:
.text._Z31findLargePrimesAndMultiplyByTwoPiiS_:
        /* <DEDUP_REMOVED lines=21> */
.L_x_58:
        /* <DEDUP_REMOVED lines=43> */
.L_x_57:
[----:B0-----:R-:W-:Y:S05]  /*0400*/  BSYNC.RECONVERGENT B0 ;  /* 0x0000000000007941 */ /* 0x001fea0003800200 */
.L_x_56:
        /* <DEDUP_REMOVED lines=19> */
.L_x_61:
[----:B------:R-:W-:Y:S01]  /*0540*/  IMAD.WIDE R2, R8, 0x4, R6 ;  /* 0x0000000408027825 */ /* 0x000fe200078e0206 */
[----:B------:R-:W-:Y:S05]  /*0550*/  YIELD ;  /* 0x0000000000007946 */ /* 0x000fea0003800000 */
[----:B------:R-:W2:Y:S04]  /*0560*/  ATOMG.E.ADD.STRONG.GPU PT, R3, desc[UR4][R2.64], R0 ;  /* 0x80000000020379a8 */ /* 0x000ea800081ef104 */
[----:B------:R-:W2:Y:S02]  /*0570*/  LDG.E R8, desc[UR4][R4.64] ;  /* 0x0000000404087981 */ /* 0x000ea4000c1e1900 */
[----:B--2---:R-:W-:-:S13]  /*0580*/  ISETP.NE.AND P0, PT, R3, R8, PT ;  /* 0x000000080300720c */ /* 0x004fda0003f05270 */
[----:B------:R-:W-:Y:S05]  /*0590*/  @P0 BRA `(.L_x_61) ;  /* 0xfffffffc00e80947 */ /* 0x000fea000383ffff */
[----:B------:R-:W-:Y:S05]  /*05a0*/  BSYNC B1 ;  /* 0x0000000000017941 */ /* 0x000fea0003800000 */
.L_x_60:
[----:B------:R-:W-:Y:S05]  /*05b0*/  BSYNC B0 ;  /* 0x0000000000007941 */ /* 0x000fea0003800000 */
.L_x_59:
[----:B------:R-:W-:-:S05]  /*05c0*/  IMAD.WIDE R2, R3, 0x4, R6 ;  /* 0x0000000403027825 */ /* 0x000fca00078e0206 */
[----:B------:R-:W-:Y:S01]  /*05d0*/  STG.E desc[UR4][R2.64], R0 ;  /* 0x0000000002007986 */ /* 0x000fe2000c101904 */
[----:B------:R-:W-:Y:S05]  /*05e0*/  EXIT ;  /* 0x000000000000794d */ /* 0x000fea0003800000 */
.L_x_62:
        /* <DEDUP_REMOVED lines=9> */
.L_x_90:


//--------------------- .text._Z28findLargePrimesAndTriangularPiiS_ --------------------------
	.section	.text._Z28findLargePrimesAndTriangularPiiS_,"ax",@progbits
	.align	128
        .global         _Z28findLargePrimesAndTriangularPiiS_
        .type           _Z28findLargePrimesAndTriangularPiiS_,@function
        .size           _Z28findLargePrimesAndTriangularPiiS_,(.L_x_91 - _Z28findLargePrimesAndTriangularPiiS_)
        .other          _Z28findLargePrimesAndTriangularPiiS_,@"STO_CUDA_ENTRY STV_DEFAULT"
_Z28findLargePrimesAndTriangularPiiS_:
.text._Z28findLargePrimesAndTriangularPiiS_:
        /* <DEDUP_REMOVED lines=22> */
.L_x_65:
        /* <DEDUP_REMOVED lines=43> */
.L_x_64:
[----:B0-----:R-:W-:Y:S05]  /*0410*/  BSYNC.RECONVERGENT B0 ;  /* 0x0000000000007941 */ /* 0x001fea0003800200 */
.L_x_63:
        /* <DEDUP_REMOVED lines=19> */
.L_x_68:
[----:B------:R-:W-:Y:S01]  /*0550*/  IMAD.WIDE R6, R3, 0x4, R8 ;  /* 0x0000000403067825 */ /* 0x000fe200078e0208 */
[----:B------:R-:W-:Y:S05]  /*0560*/  YIELD ;  /* 0x0000000000007946 */ /* 0x000fea0003800000 */
[----:B------:R-:W2:Y:S04]  /*0570*/  ATOMG.E.ADD.STRONG.GPU PT, R6, desc[UR4][R6.64], R0 ;  /* 0x80000000060679a8 */ /* 0x000ea800081ef104 */
[----:B------:R-:W2:Y:S02]  /*0580*/  LDG.E R3, desc[UR4][R4.64] ;  /* 0x0000000404037981 */ /* 0x000ea4000c1e1900 */
[----:B--2---:R-:W-:-:S13]  /*0590*/  ISETP.NE.AND P0, PT, R6, R3, PT ;  /* 0x000000030600720c */ /* 0x004fda0003f05270 */
[----:B------:R-:W-:Y:S05]  /*05a0*/  @P0 BRA `(.L_x_68) ;  /* 0xfffffffc00e80947 */ /* 0x000fea000383ffff */
[----:B------:R-:W-:Y:S05]  /*05b0*/  BSYNC B1 ;  /* 0x0000000000017941 */ /* 0x000fea0003800000 */
.L_x_67:
[----:B------:R-:W-:Y:S05]  /*05c0*/  BSYNC B0 ;  /* 0x0000000000007941 */ /* 0x000fea0003800000 */
.L_x_66:
[----:B------:R-:W-:Y:S02]  /*05d0*/  IMAD R0, R2, R2, RZ ;  /* 0x0000000202007224 */ /* 0x000fe400078e02ff */
[----:B------:R-:W-:-:S03]  /*05e0*/  IMAD.WIDE R2, R6, 0x4, R8 ;  /* 0x0000000406027825 */ /* 0x000fc600078e0208 */
[----:B------:R-:W-:-:S05]  /*05f0*/  SHF.R.U32.HI R5, RZ, 0x1, R0 ;  /* 0x00000001ff057819 */ /* 0x000fca0000011600 */
[----:B------:R-:W-:Y:S01]  /*0600*/  STG.E desc[UR4][R2.64], R5 ;  /* 0x0000000502007986 */ /* 0x000fe2000c101904 */
[----:B------:R-:W-:Y:S05]  /*0610*/  EXIT ;  /* 0x000000000000794d */ /* 0x000fea0003800000 */
.L_x_69:
        /* <DEDUP_REMOVED lines=14> */
.L_x_91:


//--------------------- .text._Z25generatePrimesAndMultiplyPiiS_ --------------------------
	.section	.text._Z25generatePrimesAndMultiplyPiiS_,"ax",@progbits
	.align	128
        .global         _Z25generatePrimesAndMultiplyPiiS_
        .type           _Z25generatePrimesAndMultiplyPiiS_,@function
        .size           _Z25generatePrimesAndMultiplyPiiS_,(.L_x_92 - _Z25generatePrimesAndMultiplyPiiS_)
        .other          _Z25generatePrimesAndMultiplyPiiS_,@"STO_CUDA_ENTRY STV_DEFAULT"
_Z25generatePrimesAndMultiplyPiiS_:
.text._Z25generatePrimesAndMultiplyPiiS_:
        /* <DEDUP_REMOVED lines=22> */
.L_x_72:
        /* <DEDUP_REMOVED lines=43> */
.L_x_71:
[----:B0-----:R-:W-:Y:S05]  /*0410*/  BSYNC.RECONVERGENT B0 ;  /* 0x0000000000007941 */ /* 0x001fea0003800200 */
.L_x_70:
        /* <DEDUP_REMOVED lines=19> */
.L_x_75:
[----:B------:R-:W-:Y:S01]  /*0550*/  IMAD.WIDE R6, R3, 0x4, R8 ;  /* 0x0000000403067825 */ /* 0x000fe200078e0208 */
[----:B------:R-:W-:Y:S05]  /*0560*/  YIELD ;  /* 0x0000000000007946 */ /* 0x000fea0003800000 */
[----:B------:R-:W2:Y:S04]  /*0570*/  ATOMG.E.ADD.STRONG.GPU PT, R6, desc[UR4][R6.64], R0 ;  /* 0x80000000060679a8 */ /* 0x000ea800081ef104 */
[----:B------:R-:W2:Y:S02]  /*0580*/  LDG.E R3, desc[UR4][R4.64] ;  /* 0x0000000404037981 */ /* 0x000ea4000c1e1900 */
[----:B--2---:R-:W-:-:S13]  /*0590*/  ISETP.NE.AND P0, PT, R6, R3, PT ;  /* 0x000000030600720c */ /* 0x004fda0003f05270 */
[----:B------:R-:W-:Y:S05]  /*05a0*/  @P0 BRA `(.L_x_75) ;  /* 0xfffffffc00e80947 */ /* 0x000fea000383ffff */
[----:B------:R-:W-:Y:S05]  /*05b0*/  BSYNC B1 ;  /* 0x0000000000017941 */ /* 0x000fea0003800000 */
.L_x_74:
[----:B------:R-:W-:Y:S05]  /*05c0*/  BSYNC B0 ;  /* 0x0000000000007941 */ /* 0x000fea0003800000 */
.L_x_73:
[----:B------:R-:W-:Y:S02]  /*05d0*/  IMAD R0, R2, R2, RZ ;  /* 0x0000000202007224 */ /* 0x000fe400078e02ff */
[----:B------:R-:W-:-:S03]  /*05e0*/  IMAD.WIDE R2, R6, 0x4, R8 ;  /* 0x0000000406027825 */ /* 0x000fc600078e0208 */
[----:B------:R-:W-:-:S05]  /*05f0*/  SHF.R.U32.HI R5, RZ, 0x1, R0 ;  /* 0x00000001ff057819 */ /* 0x000fca0000011600 */
[----:B------:R-:W-:Y:S01]  /*0600*/  STG.E desc[UR4][R2.64], R5 ;  /* 0x0000000502007986 */ /* 0x000fe2000c101904 */
[----:B------:R-:W-:Y:S05]  /*0610*/  EXIT ;  /* 0x000000000000794d */ /* 0x000fea0003800000 */
.L_x_76:
        /* <DEDUP_REMOVED lines=14> */
.L_x_92:


//--------------------- .text._Z15findLargePrimesPiiS_ --------------------------
	.section	.text._Z15findLargePrimesPiiS_,"ax",@progbits
	.align	128
        .global         _Z15findLargePrimesPiiS_
        .type           _Z15findLargePrimesPiiS_,@function
        .size           _Z15findLargePrimesPiiS_,(.L_x_93 - _Z15findLargePrimesPiiS_)
        .other          _Z15findLargePrimesPiiS_,@"STO_CUDA_ENTRY STV_DEFAULT"
_Z15findLargePrimesPiiS_:
.text._Z15findLargePrimesPiiS_:
        /* <DEDUP_REMOVED lines=21> */
.L_x_79:
        /* <DEDUP_REMOVED lines=26> */
[----:B0-----:R-:W-:Y:S01]  /*02f0*/  MOV R4, RZ ;  /* 0x000000ff00047202 */ /* 0x001fe20000000f00 */
        /* <DEDUP_REMOVED lines=16> */
.L_x_78:
[----:B0-----:R-:W-:Y:S05]  /*0400*/  BSYNC.RECONVERGENT B0 ;  /* 0x0000000000007941 */ /* 0x001fea0003800200 */
.L_x_77:
        /* <DEDUP_REMOVED lines=14> */
[----:B------:R-:W2:Y:S02]  /*04f0*/  LDG.E R9, desc[UR4][R4.64] ;  /* 0x0000000404097981 */ /* 0x000ea4000c1e1900 */
[----:B--2---:R-:W-:-:S13]  /*0500*/  ISETP.NE.AND P0, PT, R2, R9, PT ;  /* 0x000000090200720c */ /* 0x004fda0003f05270 */
[----:B------:R-:W-:Y:S05]  /*0510*/  @!P0 EXIT ;  /* 0x000000000000894d */ /* 0x000fea0003800000 */
.L_x_80:
[----:B------:R-:W-:Y:S01]  /*0520*/  IMAD.WIDE R2, R9, 0x4, R6 ;  /* 0x0000000409027825 */ /* 0x000fe200078e0206 */
[----:B------:R-:W-:Y:S05]  /*0530*/  YIELD ;  /* 0x0000000000007946 */ /* 0x000fea0003800000 */
[----:B------:R-:W2:Y:S04]  /*0540*/  ATOMG.E.ADD.STRONG.GPU PT, R2, desc[UR4][R2.64], R0 ;  /* 0x80000000020279a8 */ /* 0x000ea800081ef104 */
[----:B------:R-:W2:Y:S02]  /*0550*/  LDG.E R9, desc[UR4][R4.64] ;  /* 0x0000000404097981 */ /* 0x000ea4000c1e1900 */
[----:B--2---:R-:W-:-:S13]  /*0560*/  ISETP.NE.AND P0, PT, R2, R9, PT ;  /* 0x000000090200720c */ /* 0x004fda0003f05270 */
[----:B------:R-:W-:Y:S05]  /*0570*/  @P0 BRA `(.L_x_80) ;  /* 0xfffffffc00e80947 */ /* 0x000fea000383ffff */
[----:B------:R-:W-:Y:S05]  /*0580*/  EXIT ;  /* 0x000000000000794d */ /* 0x000fea0003800000 */
.L_x_81:
        /* <DEDUP_REMOVED lines=15> */
.L_x_93:


//--------------------- .nv.shared.reserved.0     --------------------------
	.section	.nv.shared.reserved.0,"aw",@nobits
	.weak		__nv_reservedSMEM_offset_0_alias
	.size		__nv_reservedSMEM_offset_0_alias, 0, 64
	.other		__nv_reservedSMEM_offset_0_alias,@"STO_CUDA_RESERVED_SHARED STV_DEFAULT"
__nv_reservedSMEM_offset_0_alias:
	.zero		0
	.zero		64


//--------------------- .nv.constant0._Z31findLargePrimesAndMultiplyByTenPiiS_ --------------------------
	.section	.nv.constant0._Z31findLargePrimesAndMultiplyByTenPiiS_,"a",@progbits
	.sectionflags	@""
	.align	4
.nv.constant0._Z31findLargePrimesAndMultiplyByTenPiiS_:
	.zero		920


//--------------------- .nv.constant0._Z34findLargePrimesAndTriangularByNinePiiS_ --------------------------
	.section	.nv.constant0._Z34findLargePrimesAndTriangularByNinePiiS_,"a",@progbits
	.sectionflags	@""
	.align	4
.nv.constant0._Z34findLargePrimesAndTriangularByNinePiiS_:
	.zero		920


//--------------------- .nv.constant0._Z33findLargePrimesAndMultiplyByEightPiiS_ --------------------------
	.section	.nv.constant0._Z33findLargePrimesAndMultiplyByEightPiiS_,"a",@progbits
	.sectionflags	@""
	.align	4
.nv.constant0._Z33findLargePrimesAndMultiplyByEightPiiS_:
	.zero		920


//--------------------- .nv.constant0._Z35findLargePrimesAndTriangularBySevenPiiS_ --------------------------
	.section	.nv.constant0._Z35findLargePrimesAndTriangularBySevenPiiS_,"a",@progbits
	.sectionflags	@""
	.align	4
.nv.constant0._Z35findLargePrimesAndTriangularBySevenPiiS_:
	.zero		920


//--------------------- .nv.constant0._Z31findLargePrimesAndMultiplyBySixPiiS_ --------------------------
	.section	.nv.constant0._Z31findLargePrimesAndMultiplyBySixPiiS_,"a",@progbits
	.sectionflags	@""
	.align	4
.nv.constant0._Z31findLargePrimesAndMultiplyBySixPiiS_:
	.zero		920


//--------------------- .nv.constant0._Z34findLargePrimesAndTriangularByFivePiiS_ --------------------------
	.section	.nv.constant0._Z34findLargePrimesAndTriangularByFivePiiS_,"a",@progbits
	.sectionflags	@""
	.align	4
.nv.constant0._Z34findLargePrimesAndTriangularByFivePiiS_:
	.zero		920


//--------------------- .nv.constant0._Z32findLargePrimesAndMultiplyByFourPiiS_ --------------------------
	.section	.nv.constant0._Z32findLargePrimesAndMultiplyByFourPiiS_,"a",@progbits
	.sectionflags	@""
	.align	4
.nv.constant0._Z32findLargePrimesAndMultiplyByFourPiiS_:
	.zero		920


//--------------------- .nv.constant0._Z35findLargePrimesAndTriangularByThreePiiS_ --------------------------
	.section	.nv.constant0._Z35findLargePrimesAndTriangularByThreePiiS_,"a",@progbits
	.sectionflags	@""
	.align	4
.nv.constant0._Z35findLargePrimesAndTriangularByThreePiiS_:
	.zero		920


//--------------------- .nv.constant0._Z31findLargePrimesAndMultiplyByTwoPiiS_ --------------------------
	.section	.nv.constant0._Z31findLargePrimesAndMultiplyByTwoPiiS_,"a",@progbits
	.sectionflags	@""
	.align	4
.nv.constant0._Z31findLargePrimesAndMultiplyByTwoPiiS_:
	.zero		920


//--------------------- .nv.constant0._Z28findLargePrimesAndTriangularPiiS_ --------------------------
	.section	.nv.constant0._Z28findLargePrimesAndTriangularPiiS_,"a",@progbits
	.sectionflags	@""
	.align	4
.nv.constant0._Z28findLargePrimesAndTriangularPiiS_:
	.zero		920


//--------------------- .nv.constant0._Z25generatePrimesAndMultiplyPiiS_ --------------------------
	.section	.nv.constant0._Z25generatePrimesAndMultiplyPiiS_,"a",@progbits
	.sectionflags	@""
	.align	4
.nv.constant0._Z25generatePrimesAndMultiplyPiiS_:
	.zero		920


//--------------------- .nv.constant0._Z15findLargePrimesPiiS_ --------------------------
	.section	.nv.constant0._Z15findLargePrimesPiiS_,"a",@progbits
	.sectionflags	@""
	.align	4
.nv.constant0._Z15findLargePrimesPiiS_:
	.zero		920


//--------------------- SYMBOLS --------------------------

	.type		.nv.reservedSmem.offset0,@object
	.size		.nv.reservedSmem.offset0,0x4
